// auto-generated by cutlass_sweep.gemm — config: {"arch": "sm_90", "cluster_m": 1, "cluster_n": 4, "dtype": "int8", "dtype_b": "int8", "layout": "nt", "stages": 0, "tile_k": 32, "tile_m": 256, "tile_n": 256}
#include "cutlass/cutlass.h"
#include "cutlass/gemm/collective/collective_builder.hpp"
#include "cutlass/gemm/device/gemm_universal_adapter.h"
#include "cutlass/gemm/kernel/gemm_universal.hpp"
#include "cutlass/epilogue/collective/collective_builder.hpp"

using ElemA = int8_t;
using ElemB = int8_t;
using ElemCD = int8_t;
using Acc  = int32_t;
using TileShape    = cute::Shape<cute::_256, cute::_256, cute::_32>;
using ClusterShape = cute::Shape<cute::_1, cute::_4, cute::_1>;

using CollectiveEpilogue = typename cutlass::epilogue::collective::CollectiveBuilder<
    cutlass::arch::Sm90, cutlass::arch::OpClassTensorOp,
    TileShape, ClusterShape,
    cutlass::epilogue::collective::EpilogueTileAuto,
    Acc, Acc,
    ElemCD, cutlass::layout::RowMajor, 128 / cutlass::sizeof_bits<ElemCD>::value,
    ElemCD, cutlass::layout::RowMajor, 128 / cutlass::sizeof_bits<ElemCD>::value,
    cutlass::epilogue::collective::EpilogueScheduleAuto
  >::CollectiveOp;

using CollectiveMainloop = typename cutlass::gemm::collective::CollectiveBuilder<
    cutlass::arch::Sm90, cutlass::arch::OpClassTensorOp,
    ElemA, cutlass::layout::RowMajor, 128 / cutlass::sizeof_bits<ElemA>::value,
    ElemB, cutlass::layout::ColumnMajor, 128 / cutlass::sizeof_bits<ElemB>::value,
    Acc,
    TileShape, ClusterShape,
    cutlass::gemm::collective::StageCountAutoCarveout<static_cast<int>(sizeof(typename CollectiveEpilogue::SharedStorage))>,
    cutlass::gemm::collective::KernelScheduleAuto
  >::CollectiveOp;

using GemmKernel = cutlass::gemm::kernel::GemmUniversal<
    cute::Shape<int,int,int,int>,
    CollectiveMainloop,
    CollectiveEpilogue
>;
using Gemm = cutlass::gemm::device::GemmUniversalAdapter<GemmKernel>;

// Force the device kernel symbol into the cubin without needing a host main.
auto* _anchor = &cutlass::device_kernel<GemmKernel>;


// ===== COMPILED SASS (sm_90a) =====

	.target	sm_90a

	.elftype	@"ET_EXEC"


//--------------------- .note.nv.tkinfo           --------------------------
	.section	.note.nv.tkinfo,"",@"SHT_NOTE"
	.sectionflags	@"SHF_NOTE_NV_TKINFO"
	.tkinfo
        /*0018*/ 	.word	0x00000002
        /*0030*/ 	.string	""
        /*0030*/ 	.string	"ptxas"
        /*0030*/ 	.string	"Cuda compilation tools, release 13.0, V13.0.88"
        /*0030*/ 	.string	"Build cuda_13.0.r13.0/compiler.36424714_0"
        /*0030*/ 	.string	"-arch sm_90a -m 64 "



//--------------------- .note.nv.cuinfo           --------------------------
	.section	.note.nv.cuinfo,"",@"SHT_NOTE"
	.sectionflags	@"SHF_NOTE_NV_CUINFO"
        /*0018*/ 	.short	0x0002
        /*001a*/ 	.short	0x005a
        /*001c*/ 	.short	0x0082
	.zero		2


//--------------------- .nv.info                  --------------------------
	.section	.nv.info,"",@"SHT_CUDA_INFO"
	.align	4


	//----- nvinfo : EIATTR_REGCOUNT
	.align		4
        /*0000*/ 	.byte	0x04, 0x2f
        /*0002*/ 	.short	(.L_15 - .L_14)
	.align		4
.L_14:
        /*0004*/ 	.word	index@(_ZN7cutlass13device_kernelINS_4gemm6kernel13GemmUniversalIN4cute5tupleIJiiiiEEENS1_10collective13CollectiveMmaINS1_34MainloopSm90TmaGmmaWarpSpecializedILi14ENS5_IJNS4_1CILi1EEENSA_ILi4EEESB_EEENS1_35KernelTmaWarpSpecializedCooperativeEEENS5_IJNSA_ILi256EEESG_NSA_ILi32EEEEEEaNS5_IJlSB_lEEEaSJ_NS4_8TiledMMAINS4_8MMA_AtomIJNS4_4SM904GMMA27MMA_64x256x32_S32S8S8_SS_TNEEEENS4_6LayoutINS5_IJNSA_ILi2EEESB_SB_EEENS5_IJSB_NSA_ILi0EEEST_EEEEENS5_IJNS4_10UnderscoreESW_SW_EEEEENS4_23SM90_TMA_LOAD_MULTICASTENS4_14ComposedLayoutINS4_7SwizzleILi1ELi4ELi3EEENS4_18smem_ptr_flag_bitsILi8EEENSQ_INS5_IJNSA_ILi8EEESH_EEENS5_IJSH_SB_EEEEEEEvNS4_8identityENS4_13SM90_TMA_LOADES19_vS1A_EENS_8epilogue10collective6detail29Sm90TmaWarpSpecializedAdapterINS1E_15DefaultEpilogueIaSJ_SJ_NS1D_6thread17LinearCombinationIaLi1EiiLNS1I_9ScaleType4KindE0ELNS_15FloatRoundStyleE2EaEENS1_15EpilogueDefaultEEEEEvvEEEEvNT_6ParamsE)
        /*0008*/ 	.word	0x000000a8


	//----- nvinfo : EIATTR_FRAME_SIZE
	.align		4
.L_15:
        /*000c*/ 	.byte	0x04, 0x11
        /*000e*/ 	.short	(.L_17 - .L_16)
	.align		4
.L_16:
        /*0010*/ 	.word	index@(_ZN7cutlass13device_kernelINS_4gemm6kernel13GemmUniversalIN4cute5tupleIJiiiiEEENS1_10collective13CollectiveMmaINS1_34MainloopSm90TmaGmmaWarpSpecializedILi14ENS5_IJNS4_1CILi1EEENSA_ILi4EEESB_EEENS1_35KernelTmaWarpSpecializedCooperativeEEENS5_IJNSA_ILi256EEESG_NSA_ILi32EEEEEEaNS5_IJlSB_lEEEaSJ_NS4_8TiledMMAINS4_8MMA_AtomIJNS4_4SM904GMMA27MMA_64x256x32_S32S8S8_SS_TNEEEENS4_6LayoutINS5_IJNSA_ILi2EEESB_SB_EEENS5_IJSB_NSA_ILi0EEEST_EEEEENS5_IJNS4_10UnderscoreESW_SW_EEEEENS4_23SM90_TMA_LOAD_MULTICASTENS4_14ComposedLayoutINS4_7SwizzleILi1ELi4ELi3EEENS4_18smem_ptr_flag_bitsILi8EEENSQ_INS5_IJNSA_ILi8EEESH_EEENS5_IJSH_SB_EEEEEEEvNS4_8identityENS4_13SM90_TMA_LOADES19_vS1A_EENS_8epilogue10collective6detail29Sm90TmaWarpSpecializedAdapterINS1E_15DefaultEpilogueIaSJ_SJ_NS1D_6thread17LinearCombinationIaLi1EiiLNS1I_9ScaleType4KindE0ELNS_15FloatRoundStyleE2EaEENS1_15EpilogueDefaultEEEEEvvEEEEvNT_6ParamsE)
        /*0014*/ 	.word	0x000002c0


	//----- nvinfo : EIATTR_MIN_STACK_SIZE
	.align		4
.L_17:
        /*0018*/ 	.byte	0x04, 0x12
        /*001a*/ 	.short	(.L_19 - .L_18)
	.align		4
.L_18:
        /*001c*/ 	.word	index@(_ZN7cutlass13device_kernelINS_4gemm6kernel13GemmUniversalIN4cute5tupleIJiiiiEEENS1_10collective13CollectiveMmaINS1_34MainloopSm90TmaGmmaWarpSpecializedILi14ENS5_IJNS4_1CILi1EEENSA_ILi4EEESB_EEENS1_35KernelTmaWarpSpecializedCooperativeEEENS5_IJNSA_ILi256EEESG_NSA_ILi32EEEEEEaNS5_IJlSB_lEEEaSJ_NS4_8TiledMMAINS4_8MMA_AtomIJNS4_4SM904GMMA27MMA_64x256x32_S32S8S8_SS_TNEEEENS4_6LayoutINS5_IJNSA_ILi2EEESB_SB_EEENS5_IJSB_NSA_ILi0EEEST_EEEEENS5_IJNS4_10UnderscoreESW_SW_EEEEENS4_23SM90_TMA_LOAD_MULTICASTENS4_14ComposedLayoutINS4_7SwizzleILi1ELi4ELi3EEENS4_18smem_ptr_flag_bitsILi8EEENSQ_INS5_IJNSA_ILi8EEESH_EEENS5_IJSH_SB_EEEEEEEvNS4_8identityENS4_13SM90_TMA_LOADES19_vS1A_EENS_8epilogue10collective6detail29Sm90TmaWarpSpecializedAdapterINS1E_15DefaultEpilogueIaSJ_SJ_NS1D_6thread17LinearCombinationIaLi1EiiLNS1I_9ScaleType4KindE0ELNS_15FloatRoundStyleE2EaEENS1_15EpilogueDefaultEEEEEvvEEEEvNT_6ParamsE)
        /*0020*/ 	.word	0x000002c0
.L_19:


//--------------------- .nv.compat                --------------------------
	.section	.nv.compat,"",@"SHT_CUDA_COMPAT_INFO"
	.align	4
        /*0000*/ 	.byte	0x02, 0x09, 0x01, 0x00, 0x02, 0x02, 0x04, 0x00, 0x02, 0x05, 0x05, 0x00, 0x03, 0x07, 0x01, 0x01
        /*0010*/ 	.byte	0x02, 0x03, 0x01, 0x00, 0x02, 0x06, 0x01, 0x00, 0x04, 0x0b, 0x08, 0x00, 0x00, 0x00, 0x00, 0x00
        /*0020*/ 	.byte	0x00, 0x00, 0x00, 0x00


//--------------------- .nv.info._ZN7cutlass13device_kernelINS_4gemm6kernel13GemmUniversalIN4cute5tupleIJiiiiEEENS1_10collective13CollectiveMmaINS1_34MainloopSm90TmaGmmaWarpSpecializedILi14ENS5_IJNS4_1CILi1EEENSA_ILi4EEESB_EEENS1_35KernelTmaWarpSpecializedCooperativeEEENS5_IJNSA_ILi256EEESG_NSA_ILi32EEEEEEaNS5_IJlSB_lEEEaSJ_NS4_8TiledMMAINS4_8MMA_AtomIJNS4_4SM904GMMA27MMA_64x256x32_S32S8S8_SS_TNEEEENS4_6LayoutINS5_IJNSA_ILi2EEESB_SB_EEENS5_IJSB_NSA_ILi0EEEST_EEEEENS5_IJNS4_10UnderscoreESW_SW_EEEEENS4_23SM90_TMA_LOAD_MULTICASTENS4_14ComposedLayoutINS4_7SwizzleILi1ELi4ELi3EEENS4_18smem_ptr_flag_bitsILi8EEENSQ_INS5_IJNSA_ILi8EEESH_EEENS5_IJSH_SB_EEEEEEEvNS4_8identityENS4_13SM90_TMA_LOADES19_vS1A_EENS_8epilogue10collective6detail29Sm90TmaWarpSpecializedAdapterINS1E_15DefaultEpilogueIaSJ_SJ_NS1D_6thread17LinearCombinationIaLi1EiiLNS1I_9ScaleType4KindE0ELNS_15FloatRoundStyleE2EaEENS1_15EpilogueDefaultEEEEEvvEEEEvNT_6ParamsE --------------------------
	.section	.nv.info._ZN7cutlass13device_kernelINS_4gemm6kernel13GemmUniversalIN4cute5tupleIJiiiiEEENS1_10collective13CollectiveMmaINS1_34MainloopSm90TmaGmmaWarpSpecializedILi14ENS5_IJNS4_1CILi1EEENSA_ILi4EEESB_EEENS1_35KernelTmaWarpSpecializedCooperativeEEENS5_IJNSA_ILi256EEESG_NSA_ILi32EEEEEEaNS5_IJlSB_lEEEaSJ_NS4_8TiledMMAINS4_8MMA_AtomIJNS4_4SM904GMMA27MMA_64x256x32_S32S8S8_SS_TNEEEENS4_6LayoutINS5_IJNSA_ILi2EEESB_SB_EEENS5_IJSB_NSA_ILi0EEEST_EEEEENS5_IJNS4_10UnderscoreESW_SW_EEEEENS4_23SM90_TMA_LOAD_MULTICASTENS4_14ComposedLayoutINS4_7SwizzleILi1ELi4ELi3EEENS4_18smem_ptr_flag_bitsILi8EEENSQ_INS5_IJNSA_ILi8EEESH_EEENS5_IJSH_SB_EEEEEEEvNS4_8identityENS4_13SM90_TMA_LOADES19_vS1A_EENS_8epilogue10collective6detail29Sm90TmaWarpSpecializedAdapterINS1E_15DefaultEpilogueIaSJ_SJ_NS1D_6thread17LinearCombinationIaLi1EiiLNS1I_9ScaleType4KindE0ELNS_15FloatRoundStyleE2EaEENS1_15EpilogueDefaultEEEEEvvEEEEvNT_6ParamsE,"",@"SHT_CUDA_INFO"
	.sectionflags	@""
	.align	4


	//----- nvinfo : EIATTR_CUDA_API_VERSION
	.align		4
        /*0000*/ 	.byte	0x04, 0x37
        /*0002*/ 	.short	(.L_21 - .L_20)
.L_20:
        /*0004*/ 	.word	0x00000082


	//----- nvinfo : EIATTR_KPARAM_INFO
	.align		4
.L_21:
        /*0008*/ 	.byte	0x04, 0x17
        /*000a*/ 	.short	(.L_23 - .L_22)
.L_22:
        /*000c*/ 	.word	0x00000000
        /*0010*/ 	.short	0x0000
        /*0012*/ 	.short	0x0070
        /*0014*/ 	.byte	0x00, 0xf0, 0x01, 0x10


	//----- nvinfo : EIATTR_SPARSE_MMA_MASK
	.align		4
.L_23:
        /*0018*/ 	.byte	0x03, 0x50
        /*001a*/ 	.short	0x0000


	//----- nvinfo : EIATTR_MAXREG_COUNT
	.align		4
        /*001c*/ 	.byte	0x03, 0x1b
        /*001e*/ 	.short	0x00a8


	//----- nvinfo : EIATTR_NUM_BARRIERS
	.align		4
        /*0020*/ 	.byte	0x02, 0x4c
        /*0022*/ 	.byte	0x01
	.zero		1


	//----- nvinfo : EIATTR_EXTERNS
	.align		4
        /*0024*/ 	.byte	0x04, 0x0f
        /*0026*/ 	.short	(.L_25 - .L_24)


	//   ....[0]....
	.align		4
.L_24:
        /*0028*/ 	.word	index@(__assertfail)


	//----- nvinfo : EIATTR_ANNOTATIONS
	.align		4
.L_25:
        /*002c*/ 	.byte	0x04, 0x55
        /*002e*/ 	.short	(.L_27 - .L_26)


	//   ....[0]....
.L_26:
        /*0030*/ 	.word	0x00000001
        /*0034*/ 	.byte	0xf0, 0x0a, 0x00, 0x00, 0x01, 0x00, 0x00, 0x00, 0x10, 0x0b, 0x00, 0x00, 0x01, 0x00, 0x00, 0x00
        /* <DEDUP_REMOVED lines=251> */
        /*0ff4*/ 	.byte	0x30, 0x1a, 0x01, 0x00, 0x01, 0x00, 0x00, 0x00, 0x50, 0x1a, 0x01, 0x00


	//----- nvinfo : EIATTR_MERCURY_ISA_VERSION
	.align		4
.L_27:
        /*1000*/ 	.byte	0x03, 0x5f
        /*1002*/ 	.short	0x0101


	//----- nvinfo : EIATTR_INT_WARP_WIDE_INSTR_OFFSETS
	.align		4
        /*1004*/ 	.byte	0x04, 0x31
        /*1006*/ 	.short	(.L_29 - .L_28)


	//   ....[0]....
.L_28:
        /*1008*/ 	.word	0x000006c0


	//   ....[1]....
        /*100c*/ 	.word	0x00000770


	//   ....[2]....
        /*1010*/ 	.word	0x00000850


	//----- nvinfo : EIATTR_COOP_GROUP_MASK_REGIDS
	.align		4
.L_29:
        /*1014*/ 	.byte	0x04, 0x29
        /*1016*/ 	.short	(.L_31 - .L_30)


	//   ....[0]....
.L_30:
        /*1018*/ 	.word	0xffffffff


	//   ....[1]....
        /*101c*/ 	.word	0xffffffff


	//   ....[2]....
        /*1020*/ 	.word	0xffffffff


	//   ....[3]....
        /*1024*/ 	.word	0xffffffff


	//   ....[4]....
        /*1028*/ 	.word	0xffffffff


	//   ....[5]....
        /*102c*/ 	.word	0xffffffff


	//----- nvinfo : EIATTR_COOP_GROUP_INSTR_OFFSETS
	.align		4
.L_31:
        /*1030*/ 	.byte	0x04, 0x28
        /*1032*/ 	.short	(.L_33 - .L_32)


	//   ....[0]....
.L_32:
        /*1034*/ 	.word	0x00000070


	//   ....[1]....
        /*1038*/ 	.word	0x00000080


	//   ....[2]....
        /*103c*/ 	.word	0x000001a0


	//   ....[3]....
        /*1040*/ 	.word	0x00000530


	//   ....[4]....
        /*1044*/ 	.word	0x00000940


	//   ....[5]....
        /*1048*/ 	.word	0x00001510


	//----- nvinfo : EIATTR_REG_RECONFIG
	.align		4
.L_33:
        /*104c*/ 	.byte	0x01, 0x54
	.zero		2


	//----- nvinfo : EIATTR_SYSCALL_OFFSETS
	.align		4
        /*1050*/ 	.byte	0x04, 0x46
        /*1052*/ 	.short	(.L_35 - .L_34)


	//   ....[0]....
.L_34:
        /*1054*/ 	.word	0x000016d0


	//----- nvinfo : EIATTR_MBARRIER_INSTR_OFFSETS
	.align		4
.L_35:
        /*1058*/ 	.byte	0x04, 0x39
        /*105a*/ 	.short	(.L_37 - .L_36)


	//   ....[0]....
.L_36:
        /*105c*/ 	.word	0x00000340
        /*1060*/ 	.word	0x000000ff
        /*1064*/ 	.word	0x00000000
        /*1068*/ 	.short	0x0100
        /*106a*/ 	.byte	0x08
	.zero		1


	//   ....[1]....
        /*106c*/ 	.word	0x00000350
        /*1070*/ 	.word	0x000000ff
        /*1074*/ 	.word	0x00000070
        /*1078*/ 	.short	0x0100
        /*107a*/ 	.byte	0x08
	.zero		1


	//   ....[2]....
        /*107c*/ 	.word	0x00000360
        /*1080*/ 	.word	0x000000ff
        /*1084*/ 	.word	0x00000008
        /*1088*/ 	.short	0x0100
        /*108a*/ 	.byte	0x08
	.zero		1


	//   ....[3]....
        /*108c*/ 	.word	0x00000370
        /*1090*/ 	.word	0x000000ff
        /*1094*/ 	.word	0x00000078
        /*1098*/ 	.short	0x0100
        /*109a*/ 	.byte	0x08
	.zero		1


	//   ....[4]....
        /*109c*/ 	.word	0x00000380
        /*10a0*/ 	.word	0x000000ff
        /*10a4*/ 	.word	0x00000010
        /*10a8*/ 	.short	0x0100
        /*10aa*/ 	.byte	0x08
	.zero		1


	//   ....[5]....
        /*10ac*/ 	.word	0x00000390
        /*10b0*/ 	.word	0x000000ff
        /*10b4*/ 	.word	0x00000080
        /*10b8*/ 	.short	0x0100
        /*10ba*/ 	.byte	0x08
	.zero		1


	//   ....[6]....
        /*10bc*/ 	.word	0x000003a0
        /*10c0*/ 	.word	0x000000ff
        /*10c4*/ 	.word	0x00000018
        /*10c8*/ 	.short	0x0100
        /*10ca*/ 	.byte	0x08
	.zero		1


	//   ....[7]....
        /*10cc*/ 	.word	0x000003b0
        /*10d0*/ 	.word	0x000000ff
        /*10d4*/ 	.word	0x00000088
        /*10d8*/ 	.short	0x0100
        /*10da*/ 	.byte	0x08
	.zero		1


	//   ....[8]....
        /*10dc*/ 	.word	0x000003c0
        /*10e0*/ 	.word	0x000000ff
        /*10e4*/ 	.word	0x00000020
        /*10e8*/ 	.short	0x0100
        /*10ea*/ 	.byte	0x08
	.zero		1


	//   ....[9]....
        /*10ec*/ 	.word	0x000003d0
        /*10f0*/ 	.word	0x000000ff
        /*10f4*/ 	.word	0x00000090
        /*10f8*/ 	.short	0x0100
        /*10fa*/ 	.byte	0x08
	.zero		1


	//   ....[10]....
        /*10fc*/ 	.word	0x000003e0
        /*1100*/ 	.word	0x000000ff
        /*1104*/ 	.word	0x00000028
        /*1108*/ 	.short	0x0100
        /*110a*/ 	.byte	0x08
	.zero		1


	//   ....[11]....
        /*110c*/ 	.word	0x000003f0
        /*1110*/ 	.word	0x000000ff
        /*1114*/ 	.word	0x00000098
        /*1118*/ 	.short	0x0100
        /*111a*/ 	.byte	0x08
	.zero		1


	//   ....[12]....
        /*111c*/ 	.word	0x00000400
        /*1120*/ 	.word	0x000000ff
        /*1124*/ 	.word	0x00000030
        /*1128*/ 	.short	0x0100
        /*112a*/ 	.byte	0x08
	.zero		1


	//   ....[13]....
        /*112c*/ 	.word	0x00000410
        /*1130*/ 	.word	0x000000ff
        /*1134*/ 	.word	0x000000a0
        /*1138*/ 	.short	0x0100
        /*113a*/ 	.byte	0x08
	.zero		1


	//   ....[14]....
        /*113c*/ 	.word	0x00000420
        /*1140*/ 	.word	0x000000ff
        /*1144*/ 	.word	0x00000038
        /*1148*/ 	.short	0x0100
        /*114a*/ 	.byte	0x08
	.zero		1


	//   ....[15]....
        /*114c*/ 	.word	0x00000430
        /*1150*/ 	.word	0x000000ff
        /*1154*/ 	.word	0x000000a8
        /*1158*/ 	.short	0x0100
        /*115a*/ 	.byte	0x08
	.zero		1


	//   ....[16]....
        /*115c*/ 	.word	0x00000440
        /*1160*/ 	.word	0x000000ff
        /*1164*/ 	.word	0x00000040
        /*1168*/ 	.short	0x0100
        /*116a*/ 	.byte	0x08
	.zero		1


	//   ....[17]....
        /*116c*/ 	.word	0x00000450
        /*1170*/ 	.word	0x000000ff
        /*1174*/ 	.word	0x000000b0
        /*1178*/ 	.short	0x0100
        /*117a*/ 	.byte	0x08
	.zero		1


	//   ....[18]....
        /*117c*/ 	.word	0x00000460
        /*1180*/ 	.word	0x000000ff
        /*1184*/ 	.word	0x00000048
        /*1188*/ 	.short	0x0100
        /*118a*/ 	.byte	0x08
	.zero		1


	//   ....[19]....
        /*118c*/ 	.word	0x00000470
        /*1190*/ 	.word	0x000000ff
        /*1194*/ 	.word	0x000000b8
        /*1198*/ 	.short	0x0100
        /*119a*/ 	.byte	0x08
	.zero		1


	//   ....[20]....
        /*119c*/ 	.word	0x00000480
        /*11a0*/ 	.word	0x000000ff
        /*11a4*/ 	.word	0x00000050
        /*11a8*/ 	.short	0x0100
        /*11aa*/ 	.byte	0x08
	.zero		1


	//   ....[21]....
        /*11ac*/ 	.word	0x00000490
        /*11b0*/ 	.word	0x000000ff
        /*11b4*/ 	.word	0x000000c0
        /*11b8*/ 	.short	0x0100
        /*11ba*/ 	.byte	0x08
	.zero		1


	//   ....[22]....
        /*11bc*/ 	.word	0x000004a0
        /*11c0*/ 	.word	0x000000ff
        /*11c4*/ 	.word	0x00000058
        /*11c8*/ 	.short	0x0100
        /*11ca*/ 	.byte	0x08
	.zero		1


	//   ....[23]....
        /*11cc*/ 	.word	0x000004b0
        /*11d0*/ 	.word	0x000000ff
        /*11d4*/ 	.word	0x000000c8
        /*11d8*/ 	.short	0x0100
        /*11da*/ 	.byte	0x08
	.zero		1


	//   ....[24]....
        /*11dc*/ 	.word	0x000004c0
        /*11e0*/ 	.word	0x000000ff
        /*11e4*/ 	.word	0x00000060
        /*11e8*/ 	.short	0x0100
        /*11ea*/ 	.byte	0x08
	.zero		1


	//   ....[25]....
        /*11ec*/ 	.word	0x000004d0
        /*11f0*/ 	.word	0x000000ff
        /*11f4*/ 	.word	0x000000d0
        /*11f8*/ 	.short	0x0100
        /*11fa*/ 	.byte	0x08
	.zero		1


	//   ....[26]....
        /*11fc*/ 	.word	0x000004e0
        /*1200*/ 	.word	0x000000ff
        /*1204*/ 	.word	0x00000068
        /*1208*/ 	.short	0x0100
        /*120a*/ 	.byte	0x08
	.zero		1


	//   ....[27]....
        /*120c*/ 	.word	0x000004f0
        /*1210*/ 	.word	0x000000ff
        /*1214*/ 	.word	0x000000d8
        /*1218*/ 	.short	0x0100
        /*121a*/ 	.byte	0x08
	.zero		1


	//   ....[28]....
        /*121c*/ 	.word	0x000008c0
        /*1220*/ 	.word	0x000000ff
        /*1224*/ 	.word	0x000000f0
        /*1228*/ 	.short	0x0100
        /*122a*/ 	.byte	0x07
	.zero		1


	//   ....[29]....
        /*122c*/ 	.word	0x000008f0
        /*1230*/ 	.word	0x000000ff
        /*1234*/ 	.word	0x000000f8
        /*1238*/ 	.short	0x0100
        /*123a*/ 	.byte	0x07
	.zero		1


	//   ....[30]....
        /*123c*/ 	.word	0x000017b0
        /*1240*/ 	.word	0x00000003
        /*1244*/ 	.word	0x00000000
        /*1248*/ 	.short	0x010a
        /*124a*/ 	.byte	0x3f
	.zero		1


	//   ....[31]....
        /*124c*/ 	.word	0x000017f0
        /*1250*/ 	.word	0x00000003
        /*1254*/ 	.word	0x00000000
        /*1258*/ 	.short	0x010a
        /*125a*/ 	.byte	0x3f
	.zero		1


	//   ....[32]....
        /*125c*/ 	.word	0x00001e90
        /*1260*/ 	.word	0x00000005
        /*1264*/ 	.word	0x00000000
        /*1268*/ 	.short	0x010a
        /*126a*/ 	.byte	0x3f
	.zero		1


	//   ....[33]....
        /*126c*/ 	.word	0x00001ed0
        /*1270*/ 	.word	0x00000005
        /*1274*/ 	.word	0x00000000
        /*1278*/ 	.short	0x010a
        /*127a*/ 	.byte	0x3f
	.zero		1


	//   ....[34]....
        /*127c*/ 	.word	0x00002b00
        /*1280*/ 	.word	0x00000005
        /*1284*/ 	.word	0x00000000
        /*1288*/ 	.short	0x0101
        /*128a*/ 	.byte	0x3f
	.zero		1


	//   ....[35]....
        /*128c*/ 	.word	0x00002d20
        /*1290*/ 	.word	0x00000000
        /*1294*/ 	.word	0x00000000
        /*1298*/ 	.short	0x0101
        /*129a*/ 	.byte	0x3f
	.zero		1


	//   ....[36]....
        /*129c*/ 	.word	0x000115b0
        /*12a0*/ 	.word	0x0000000c
        /*12a4*/ 	.word	0x00000070
        /*12a8*/ 	.short	0x010a
        /*12aa*/ 	.byte	0x3f
	.zero		1


	//   ....[37]....
        /*12ac*/ 	.word	0x00011950
        /*12b0*/ 	.word	0x00000002
        /*12b4*/ 	.word	0x000000f8
        /*12b8*/ 	.short	0x0101
        /*12ba*/ 	.byte	0x3f
	.zero		1


	//   ....[38]....
        /*12bc*/ 	.word	0x00012150
        /*12c0*/ 	.word	0x00000005
        /*12c4*/ 	.word	0x00000000
        /*12c8*/ 	.short	0x010a
        /*12ca*/ 	.byte	0x3f
	.zero		1


	//   ....[39]....
        /*12cc*/ 	.word	0x000121e0
        /*12d0*/ 	.word	0x00000007
        /*12d4*/ 	.word	0x00000000
        /*12d8*/ 	.short	0x010a
        /*12da*/ 	.byte	0x3f
	.zero		1


	//   ....[40]....
        /*12dc*/ 	.word	0x00012270
        /*12e0*/ 	.word	0x00000007
        /*12e4*/ 	.word	0x00000000
        /*12e8*/ 	.short	0x010a
        /*12ea*/ 	.byte	0x3f
	.zero		1


	//   ....[41]....
        /*12ec*/ 	.word	0x00012300
        /*12f0*/ 	.word	0x00000007
        /*12f4*/ 	.word	0x00000000
        /*12f8*/ 	.short	0x010a
        /*12fa*/ 	.byte	0x3f
	.zero		1


	//   ....[42]....
        /*12fc*/ 	.word	0x00012390
        /*1300*/ 	.word	0x00000007
        /*1304*/ 	.word	0x00000000
        /*1308*/ 	.short	0x010a
        /*130a*/ 	.byte	0x3f
	.zero		1


	//   ....[43]....
        /*130c*/ 	.word	0x00012420
        /*1310*/ 	.word	0x00000007
        /*1314*/ 	.word	0x00000000
        /*1318*/ 	.short	0x010a
        /*131a*/ 	.byte	0x3f
	.zero		1


	//   ....[44]....
        /*131c*/ 	.word	0x000124b0
        /*1320*/ 	.word	0x00000007
        /*1324*/ 	.word	0x00000000
        /*1328*/ 	.short	0x010a
        /*132a*/ 	.byte	0x3f
	.zero		1


	//   ....[45]....
        /*132c*/ 	.word	0x00012540
        /*1330*/ 	.word	0x00000007
        /*1334*/ 	.word	0x00000000
        /*1338*/ 	.short	0x010a
        /*133a*/ 	.byte	0x3f
	.zero		1


	//   ....[46]....
        /*133c*/ 	.word	0x000125d0
        /*1340*/ 	.word	0x00000007
        /*1344*/ 	.word	0x00000000
        /*1348*/ 	.short	0x010a
        /*134a*/ 	.byte	0x3f
	.zero		1


	//   ....[47]....
        /*134c*/ 	.word	0x00012660
        /*1350*/ 	.word	0x00000007
        /*1354*/ 	.word	0x00000000
        /*1358*/ 	.short	0x010a
        /*135a*/ 	.byte	0x3f
	.zero		1


	//   ....[48]....
        /*135c*/ 	.word	0x000126f0
        /*1360*/ 	.word	0x00000007
        /*1364*/ 	.word	0x00000000
        /*1368*/ 	.short	0x010a
        /*136a*/ 	.byte	0x3f
	.zero		1


	//   ....[49]....
        /*136c*/ 	.word	0x00012780
        /*1370*/ 	.word	0x00000007
        /*1374*/ 	.word	0x00000000
        /*1378*/ 	.short	0x010a
        /*137a*/ 	.byte	0x3f
	.zero		1


	//   ....[50]....
        /*137c*/ 	.word	0x00012810
        /*1380*/ 	.word	0x00000007
        /*1384*/ 	.word	0x00000000
        /*1388*/ 	.short	0x010a
        /*138a*/ 	.byte	0x3f
	.zero		1


	//   ....[51]....
        /*138c*/ 	.word	0x000128a0
        /*1390*/ 	.word	0x00000003
        /*1394*/ 	.word	0x00000000
        /*1398*/ 	.short	0x010a
        /*139a*/ 	.byte	0x3f
	.zero		1


	//   ....[52]....
        /*139c*/ 	.word	0x00012900
        /*13a0*/ 	.word	0x00000003
        /*13a4*/ 	.word	0x00000000
        /*13a8*/ 	.short	0x010a
        /*13aa*/ 	.byte	0x3f
	.zero		1


	//   ....[53]....
        /*13ac*/ 	.word	0x00012950
        /*13b0*/ 	.word	0x00000005
        /*13b4*/ 	.word	0x00000000
        /*13b8*/ 	.short	0x010a
        /*13ba*/ 	.byte	0x3f
	.zero		1


	//   ....[54]....
        /*13bc*/ 	.word	0x00012a20
        /*13c0*/ 	.word	0x0000000c
        /*13c4*/ 	.word	0x00000070
        /*13c8*/ 	.short	0x010a
        /*13ca*/ 	.byte	0x3f
	.zero		1


	//   ....[55]....
        /*13cc*/ 	.word	0x00012af0
        /*13d0*/ 	.word	0x00000005
        /*13d4*/ 	.word	0x00000000
        /*13d8*/ 	.short	0x010a
        /*13da*/ 	.byte	0x3f
	.zero		1


	//   ....[56]....
        /*13dc*/ 	.word	0x00012b40
        /*13e0*/ 	.word	0x00000007
        /*13e4*/ 	.word	0x00000000
        /*13e8*/ 	.short	0x010a
        /*13ea*/ 	.byte	0x3f
	.zero		1


	//   ....[57]....
        /*13ec*/ 	.word	0x00012b90
        /*13f0*/ 	.word	0x00000007
        /*13f4*/ 	.word	0x00000000
        /*13f8*/ 	.short	0x010a
        /*13fa*/ 	.byte	0x3f
	.zero		1


	//   ....[58]....
        /*13fc*/ 	.word	0x00012be0
        /*1400*/ 	.word	0x00000007
        /*1404*/ 	.word	0x00000000
        /*1408*/ 	.short	0x010a
        /*140a*/ 	.byte	0x3f
	.zero		1


	//   ....[59]....
        /*140c*/ 	.word	0x00012c30
        /*1410*/ 	.word	0x00000007
        /*1414*/ 	.word	0x00000000
        /*1418*/ 	.short	0x010a
        /*141a*/ 	.byte	0x3f
	.zero		1


	//   ....[60]....
        /*141c*/ 	.word	0x00012c80
        /*1420*/ 	.word	0x00000007
        /*1424*/ 	.word	0x00000000
        /*1428*/ 	.short	0x010a
        /*142a*/ 	.byte	0x3f
	.zero		1


	//   ....[61]....
        /*142c*/ 	.word	0x00012cd0
        /*1430*/ 	.word	0x00000007
        /*1434*/ 	.word	0x00000000
        /*1438*/ 	.short	0x010a
        /*143a*/ 	.byte	0x3f
	.zero		1


	//   ....[62]....
        /*143c*/ 	.word	0x00012d20
        /*1440*/ 	.word	0x00000007
        /*1444*/ 	.word	0x00000000
        /*1448*/ 	.short	0x010a
        /*144a*/ 	.byte	0x3f
	.zero		1


	//   ....[63]....
        /*144c*/ 	.word	0x00012d70
        /*1450*/ 	.word	0x00000007
        /*1454*/ 	.word	0x00000000
        /*1458*/ 	.short	0x010a
        /*145a*/ 	.byte	0x3f
	.zero		1


	//   ....[64]....
        /*145c*/ 	.word	0x00012dc0
        /*1460*/ 	.word	0x00000007
        /*1464*/ 	.word	0x00000000
        /*1468*/ 	.short	0x010a
        /*146a*/ 	.byte	0x3f
	.zero		1


	//   ....[65]....
        /*146c*/ 	.word	0x00012e10
        /*1470*/ 	.word	0x00000007
        /*1474*/ 	.word	0x00000000
        /*1478*/ 	.short	0x010a
        /*147a*/ 	.byte	0x3f
	.zero		1


	//   ....[66]....
        /*147c*/ 	.word	0x00012e60
        /*1480*/ 	.word	0x00000007
        /*1484*/ 	.word	0x00000000
        /*1488*/ 	.short	0x010a
        /*148a*/ 	.byte	0x3f
	.zero		1


	//   ....[67]....
        /*148c*/ 	.word	0x00012eb0
        /*1490*/ 	.word	0x00000007
        /*1494*/ 	.word	0x00000000
        /*1498*/ 	.short	0x010a
        /*149a*/ 	.byte	0x3f
	.zero		1


	//----- nvinfo : EIATTR_NUM_MBARRIERS
	.align		4
.L_37:
        /*149c*/ 	.byte	0x03, 0x38
        /*149e*/ 	.short	0x001e


	//----- nvinfo : EIATTR_EXIT_INSTR_OFFSETS
	.align		4
        /*14a0*/ 	.byte	0x04, 0x1c
        /*14a2*/ 	.short	(.L_39 - .L_38)


	//   ....[0]....
.L_38:
        /*14a4*/ 	.word	0x00000ba0


	//   ....[1]....
        /*14a8*/ 	.word	0x00001430


	//   ....[2]....
        /*14ac*/ 	.word	0x00010c00


	//   ....[3]....
        /*14b0*/ 	.word	0x00011220


	//   ....[4]....
        /*14b4*/ 	.word	0x000128f0


	//----- nvinfo : EIATTR_MAX_THREADS
	.align		4
.L_39:
        /*14b8*/ 	.byte	0x04, 0x05
        /*14ba*/ 	.short	(.L_41 - .L_40)
.L_40:
        /*14bc*/ 	.word	0x00000180
        /*14c0*/ 	.word	0x00000001
        /*14c4*/ 	.word	0x00000001


	//----- nvinfo : EIATTR_CRS_STACK_SIZE
	.align		4
.L_41:
        /*14c8*/ 	.byte	0x04, 0x1e
        /*14ca*/ 	.short	(.L_43 - .L_42)
.L_42:
        /*14cc*/ 	.word	0x00000000


	//----- nvinfo : EIATTR_CBANK_PARAM_SIZE
	.align		4
.L_43:
        /*14d0*/ 	.byte	0x03, 0x19
        /*14d2*/ 	.short	0x0470


	//----- nvinfo : EIATTR_PARAM_CBANK
	.align		4
        /*14d4*/ 	.byte	0x04, 0x0a
        /*14d6*/ 	.short	(.L_45 - .L_44)
	.align		4
.L_44:
        /*14d8*/ 	.word	index@(.nv.constant0._ZN7cutlass13device_kernelINS_4gemm6kernel13GemmUniversalIN4cute5tupleIJiiiiEEENS1_10collective13CollectiveMmaINS1_34MainloopSm90TmaGmmaWarpSpecializedILi14ENS5_IJNS4_1CILi1EEENSA_ILi4EEESB_EEENS1_35KernelTmaWarpSpecializedCooperativeEEENS5_IJNSA_ILi256EEESG_NSA_ILi32EEEEEEaNS5_IJlSB_lEEEaSJ_NS4_8TiledMMAINS4_8MMA_AtomIJNS4_4SM904GMMA27MMA_64x256x32_S32S8S8_SS_TNEEEENS4_6LayoutINS5_IJNSA_ILi2EEESB_SB_EEENS5_IJSB_NSA_ILi0EEEST_EEEEENS5_IJNS4_10UnderscoreESW_SW_EEEEENS4_23SM90_TMA_LOAD_MULTICASTENS4_14ComposedLayoutINS4_7SwizzleILi1ELi4ELi3EEENS4_18smem_ptr_flag_bitsILi8EEENSQ_INS5_IJNSA_ILi8EEESH_EEENS5_IJSH_SB_EEEEEEEvNS4_8identityENS4_13SM90_TMA_LOADES19_vS1A_EENS_8epilogue10collective6detail29Sm90TmaWarpSpecializedAdapterINS1E_15DefaultEpilogueIaSJ_SJ_NS1D_6thread17LinearCombinationIaLi1EiiLNS1I_9ScaleType4KindE0ELNS_15FloatRoundStyleE2EaEENS1_15EpilogueDefaultEEEEEvvEEEEvNT_6ParamsE)
        /*14dc*/ 	.short	0x0210
        /*14de*/ 	.short	0x0470


	//----- nvinfo : EIATTR_SW_WAR
	.align		4
.L_45:
        /*14e0*/ 	.byte	0x04, 0x36
        /*14e2*/ 	.short	(.L_47 - .L_46)
.L_46:
        /*14e4*/ 	.word	0x00000008
.L_47:


//--------------------- .nv.callgraph             --------------------------
	.section	.nv.callgraph,"",@"SHT_CUDA_CALLGRAPH"
	.align	4
	.sectionentsize	8
	.align		4
        /*0000*/ 	.word	0x00000000
	.align		4
        /*0004*/ 	.word	0xffffffff
	.align		4
        /*0008*/ 	.word	index@(_ZN7cutlass13device_kernelINS_4gemm6kernel13GemmUniversalIN4cute5tupleIJiiiiEEENS1_10collective13CollectiveMmaINS1_34MainloopSm90TmaGmmaWarpSpecializedILi14ENS5_IJNS4_1CILi1EEENSA_ILi4EEESB_EEENS1_35KernelTmaWarpSpecializedCooperativeEEENS5_IJNSA_ILi256EEESG_NSA_ILi32EEEEEEaNS5_IJlSB_lEEEaSJ_NS4_8TiledMMAINS4_8MMA_AtomIJNS4_4SM904GMMA27MMA_64x256x32_S32S8S8_SS_TNEEEENS4_6LayoutINS5_IJNSA_ILi2EEESB_SB_EEENS5_IJSB_NSA_ILi0EEEST_EEEEENS5_IJNS4_10UnderscoreESW_SW_EEEEENS4_23SM90_TMA_LOAD_MULTICASTENS4_14ComposedLayoutINS4_7SwizzleILi1ELi4ELi3EEENS4_18smem_ptr_flag_bitsILi8EEENSQ_INS5_IJNSA_ILi8EEESH_EEENS5_IJSH_SB_EEEEEEEvNS4_8identityENS4_13SM90_TMA_LOADES19_vS1A_EENS_8epilogue10collective6detail29Sm90TmaWarpSpecializedAdapterINS1E_15DefaultEpilogueIaSJ_SJ_NS1D_6thread17LinearCombinationIaLi1EiiLNS1I_9ScaleType4KindE0ELNS_15FloatRoundStyleE2EaEENS1_15EpilogueDefaultEEEEEvvEEEEvNT_6ParamsE)
	.align		4
        /*000c*/ 	.word	index@(__assertfail)
	.align		4
        /*0010*/ 	.word	0x00000000
	.align		4
        /*0014*/ 	.word	0xfffffffe
	.align		4
        /*0018*/ 	.word	0x00000000
	.align		4
        /*001c*/ 	.word	0xfffffffd
	.align		4
        /*0020*/ 	.word	0x00000000
	.align		4
        /*0024*/ 	.word	0xfffffffc


//--------------------- .nv.constant4             --------------------------
	.section	.nv.constant4,"a",@progbits
	.align	8
	.align		8
.nv.constant4:
        /*0000*/ 	.dword	__assertfail
	.align		8
        /*0008*/ 	.dword	__unnamed_1
	.align		8
        /*0010*/ 	.dword	_ZN40_INTERNAL_1f43f34d_4_k_cu_8fb7fd9f_157514cuda3std3__45__cpo5beginE
	.align		8
        /*0018*/ 	.dword	_ZN40_INTERNAL_1f43f34d_4_k_cu_8fb7fd9f_157514cuda3std3__45__cpo3endE
	.align		8
        /*0020*/ 	.dword	_ZN40_INTERNAL_1f43f34d_4_k_cu_8fb7fd9f_157514cuda3std3__45__cpo6cbeginE
	.align		8
        /*0028*/ 	.dword	_ZN40_INTERNAL_1f43f34d_4_k_cu_8fb7fd9f_157514cuda3std3__45__cpo4cendE
	.align		8
        /*0030*/ 	.dword	_ZN40_INTERNAL_1f43f34d_4_k_cu_8fb7fd9f_157514cuda3std3__442_GLOBAL__N__1f43f34d_4_k_cu_8fb7fd9f_157516ignoreE
	.align		8
        /*0038*/ 	.dword	_ZN40_INTERNAL_1f43f34d_4_k_cu_8fb7fd9f_157514cuda3std3__419piecewise_constructE
	.align		8
        /*0040*/ 	.dword	_ZN40_INTERNAL_1f43f34d_4_k_cu_8fb7fd9f_157514cuda3std3__48in_placeE
	.align		8
        /*0048*/ 	.dword	_ZN40_INTERNAL_1f43f34d_4_k_cu_8fb7fd9f_157514cuda3std6ranges3__45__cpo4swapE
	.align		8
        /*0050*/ 	.dword	_ZN40_INTERNAL_1f43f34d_4_k_cu_8fb7fd9f_157514cuda3std6ranges3__45__cpo9iter_moveE
	.align		8
        /*0058*/ 	.dword	_ZN40_INTERNAL_1f43f34d_4_k_cu_8fb7fd9f_157514cute7productE
	.align		8
        /*0060*/ 	.dword	_ZN40_INTERNAL_1f43f34d_4_k_cu_8fb7fd9f_157514cute1_E
	.align		8
        /*0068*/ 	.dword	$str$22
	.align		8
        /*0070*/ 	.dword	$str$23


//--------------------- .text._ZN7cutlass13device_kernelINS_4gemm6kernel13GemmUniversalIN4cute5tupleIJiiiiEEENS1_10collective13CollectiveMmaINS1_34MainloopSm90TmaGmmaWarpSpecializedILi14ENS5_IJNS4_1CILi1EEENSA_ILi4EEESB_EEENS1_35KernelTmaWarpSpecializedCooperativeEEENS5_IJNSA_ILi256EEESG_NSA_ILi32EEEEEEaNS5_IJlSB_lEEEaSJ_NS4_8TiledMMAINS4_8MMA_AtomIJNS4_4SM904GMMA27MMA_64x256x32_S32S8S8_SS_TNEEEENS4_6LayoutINS5_IJNSA_ILi2EEESB_SB_EEENS5_IJSB_NSA_ILi0EEEST_EEEEENS5_IJNS4_10UnderscoreESW_SW_EEEEENS4_23SM90_TMA_LOAD_MULTICASTENS4_14ComposedLayoutINS4_7SwizzleILi1ELi4ELi3EEENS4_18smem_ptr_flag_bitsILi8EEENSQ_INS5_IJNSA_ILi8EEESH_EEENS5_IJSH_SB_EEEEEEEvNS4_8identityENS4_13SM90_TMA_LOADES19_vS1A_EENS_8epilogue10collective6detail29Sm90TmaWarpSpecializedAdapterINS1E_15DefaultEpilogueIaSJ_SJ_NS1D_6thread17LinearCombinationIaLi1EiiLNS1I_9ScaleType4KindE0ELNS_15FloatRoundStyleE2EaEENS1_15EpilogueDefaultEEEEEvvEEEEvNT_6ParamsE --------------------------
	.section	.text._ZN7cutlass13device_kernelINS_4gemm6kernel13GemmUniversalIN4cute5tupleIJiiiiEEENS1_10collective13CollectiveMmaINS1_34MainloopSm90TmaGmmaWarpSpecializedILi14ENS5_IJNS4_1CILi1EEENSA_ILi4EEESB_EEENS1_35KernelTmaWarpSpecializedCooperativeEEENS5_IJNSA_ILi256EEESG_NSA_ILi32EEEEEEaNS5_IJlSB_lEEEaSJ_NS4_8TiledMMAINS4_8MMA_AtomIJNS4_4SM904GMMA27MMA_64x256x32_S32S8S8_SS_TNEEEENS4_6LayoutINS5_IJNSA_ILi2EEESB_SB_EEENS5_IJSB_NSA_ILi0EEEST_EEEEENS5_IJNS4_10UnderscoreESW_SW_EEEEENS4_23SM90_TMA_LOAD_MULTICASTENS4_14ComposedLayoutINS4_7SwizzleILi1ELi4ELi3EEENS4_18smem_ptr_flag_bitsILi8EEENSQ_INS5_IJNSA_ILi8EEESH_EEENS5_IJSH_SB_EEEEEEEvNS4_8identityENS4_13SM90_TMA_LOADES19_vS1A_EENS_8epilogue10collective6detail29Sm90TmaWarpSpecializedAdapterINS1E_15DefaultEpilogueIaSJ_SJ_NS1D_6thread17LinearCombinationIaLi1EiiLNS1I_9ScaleType4KindE0ELNS_15FloatRoundStyleE2EaEENS1_15EpilogueDefaultEEEEEvvEEEEvNT_6ParamsE,"ax",@progbits
	.align	128
.text._ZN7cutlass13device_kernelINS_4gemm6kernel13GemmUniversalIN4cute5tupleIJiiiiEEENS1_10collective13CollectiveMmaINS1_34MainloopSm90TmaGmmaWarpSpecializedILi14ENS5_IJNS4_1CILi1EEENSA_ILi4EEESB_EEENS1_35KernelTmaWarpSpecializedCooperativeEEENS5_IJNSA_ILi256EEESG_NSA_ILi32EEEEEEaNS5_IJlSB_lEEEaSJ_NS4_8TiledMMAINS4_8MMA_AtomIJNS4_4SM904GMMA27MMA_64x256x32_S32S8S8_SS_TNEEEENS4_6LayoutINS5_IJNSA_ILi2EEESB_SB_EEENS5_IJSB_NSA_ILi0EEEST_EEEEENS5_IJNS4_10UnderscoreESW_SW_EEEEENS4_23SM90_TMA_LOAD_MULTICASTENS4_14ComposedLayoutINS4_7SwizzleILi1ELi4ELi3EEENS4_18smem_ptr_flag_bitsILi8EEENSQ_INS5_IJNSA_ILi8EEESH_EEENS5_IJSH_SB_EEEEEEEvNS4_8identityENS4_13SM90_TMA_LOADES19_vS1A_EENS_8epilogue10collective6detail29Sm90TmaWarpSpecializedAdapterINS1E_15DefaultEpilogueIaSJ_SJ_NS1D_6thread17LinearCombinationIaLi1EiiLNS1I_9ScaleType4KindE0ELNS_15FloatRoundStyleE2EaEENS1_15EpilogueDefaultEEEEEvvEEEEvNT_6ParamsE:
        .type           _ZN7cutlass13device_kernelINS_4gemm6kernel13GemmUniversalIN4cute5tupleIJiiiiEEENS1_10collective13CollectiveMmaINS1_34MainloopSm90TmaGmmaWarpSpecializedILi14ENS5_IJNS4_1CILi1EEENSA_ILi4EEESB_EEENS1_35KernelTmaWarpSpecializedCooperativeEEENS5_IJNSA_ILi256EEESG_NSA_ILi32EEEEEEaNS5_IJlSB_lEEEaSJ_NS4_8TiledMMAINS4_8MMA_AtomIJNS4_4SM904GMMA27MMA_64x256x32_S32S8S8_SS_TNEEEENS4_6LayoutINS5_IJNSA_ILi2EEESB_SB_EEENS5_IJSB_NSA_ILi0EEEST_EEEEENS5_IJNS4_10UnderscoreESW_SW_EEEEENS4_23SM90_TMA_LOAD_MULTICASTENS4_14ComposedLayoutINS4_7SwizzleILi1ELi4ELi3EEENS4_18smem_ptr_flag_bitsILi8EEENSQ_INS5_IJNSA_ILi8EEESH_EEENS5_IJSH_SB_EEEEEEEvNS4_8identityENS4_13SM90_TMA_LOADES19_vS1A_EENS_8epilogue10collective6detail29Sm90TmaWarpSpecializedAdapterINS1E_15DefaultEpilogueIaSJ_SJ_NS1D_6thread17LinearCombinationIaLi1EiiLNS1I_9ScaleType4KindE0ELNS_15FloatRoundStyleE2EaEENS1_15EpilogueDefaultEEEEEvvEEEEvNT_6ParamsE,@function
        .size           _ZN7cutlass13device_kernelINS_4gemm6kernel13GemmUniversalIN4cute5tupleIJiiiiEEENS1_10collective13CollectiveMmaINS1_34MainloopSm90TmaGmmaWarpSpecializedILi14ENS5_IJNS4_1CILi1EEENSA_ILi4EEESB_EEENS1_35KernelTmaWarpSpecializedCooperativeEEENS5_IJNSA_ILi256EEESG_NSA_ILi32EEEEEEaNS5_IJlSB_lEEEaSJ_NS4_8TiledMMAINS4_8MMA_AtomIJNS4_4SM904GMMA27MMA_64x256x32_S32S8S8_SS_TNEEEENS4_6LayoutINS5_IJNSA_ILi2EEESB_SB_EEENS5_IJSB_NSA_ILi0EEEST_EEEEENS5_IJNS4_10UnderscoreESW_SW_EEEEENS4_23SM90_TMA_LOAD_MULTICASTENS4_14ComposedLayoutINS4_7SwizzleILi1ELi4ELi3EEENS4_18smem_ptr_flag_bitsILi8EEENSQ_INS5_IJNSA_ILi8EEESH_EEENS5_IJSH_SB_EEEEEEEvNS4_8identityENS4_13SM90_TMA_LOADES19_vS1A_EENS_8epilogue10collective6detail29Sm90TmaWarpSpecializedAdapterINS1E_15DefaultEpilogueIaSJ_SJ_NS1D_6thread17LinearCombinationIaLi1EiiLNS1I_9ScaleType4KindE0ELNS_15FloatRoundStyleE2EaEENS1_15EpilogueDefaultEEEEEvvEEEEvNT_6ParamsE,(.L_x_608 - _ZN7cutlass13device_kernelINS_4gemm6kernel13GemmUniversalIN4cute5tupleIJiiiiEEENS1_10collective13CollectiveMmaINS1_34MainloopSm90TmaGmmaWarpSpecializedILi14ENS5_IJNS4_1CILi1EEENSA_ILi4EEESB_EEENS1_35KernelTmaWarpSpecializedCooperativeEEENS5_IJNSA_ILi256EEESG_NSA_ILi32EEEEEEaNS5_IJlSB_lEEEaSJ_NS4_8TiledMMAINS4_8MMA_AtomIJNS4_4SM904GMMA27MMA_64x256x32_S32S8S8_SS_TNEEEENS4_6LayoutINS5_IJNSA_ILi2EEESB_SB_EEENS5_IJSB_NSA_ILi0EEEST_EEEEENS5_IJNS4_10UnderscoreESW_SW_EEEEENS4_23SM90_TMA_LOAD_MULTICASTENS4_14ComposedLayoutINS4_7SwizzleILi1ELi4ELi3EEENS4_18smem_ptr_flag_bitsILi8EEENSQ_INS5_IJNSA_ILi8EEESH_EEENS5_IJSH_SB_EEEEEEEvNS4_8identityENS4_13SM90_TMA_LOADES19_vS1A_EENS_8epilogue10collective6detail29Sm90TmaWarpSpecializedAdapterINS1E_15DefaultEpilogueIaSJ_SJ_NS1D_6thread17LinearCombinationIaLi1EiiLNS1I_9ScaleType4KindE0ELNS_15FloatRoundStyleE2EaEENS1_15EpilogueDefaultEEEEEvvEEEEvNT_6ParamsE)
        .other          _ZN7cutlass13device_kernelINS_4gemm6kernel13GemmUniversalIN4cute5tupleIJiiiiEEENS1_10collective13CollectiveMmaINS1_34MainloopSm90TmaGmmaWarpSpecializedILi14ENS5_IJNS4_1CILi1EEENSA_ILi4EEESB_EEENS1_35KernelTmaWarpSpecializedCooperativeEEENS5_IJNSA_ILi256EEESG_NSA_ILi32EEEEEEaNS5_IJlSB_lEEEaSJ_NS4_8TiledMMAINS4_8MMA_AtomIJNS4_4SM904GMMA27MMA_64x256x32_S32S8S8_SS_TNEEEENS4_6LayoutINS5_IJNSA_ILi2EEESB_SB_EEENS5_IJSB_NSA_ILi0EEEST_EEEEENS5_IJNS4_10UnderscoreESW_SW_EEEEENS4_23SM90_TMA_LOAD_MULTICASTENS4_14ComposedLayoutINS4_7SwizzleILi1ELi4ELi3EEENS4_18smem_ptr_flag_bitsILi8EEENSQ_INS5_IJNSA_ILi8EEESH_EEENS5_IJSH_SB_EEEEEEEvNS4_8identityENS4_13SM90_TMA_LOADES19_vS1A_EENS_8epilogue10collective6detail29Sm90TmaWarpSpecializedAdapterINS1E_15DefaultEpilogueIaSJ_SJ_NS1D_6thread17LinearCombinationIaLi1EiiLNS1I_9ScaleType4KindE0ELNS_15FloatRoundStyleE2EaEENS1_15EpilogueDefaultEEEEEvvEEEEvNT_6ParamsE,@"STO_CUDA_ENTRY STV_DEFAULT"
_ZN7cutlass13device_kernelINS_4gemm6kernel13GemmUniversalIN4cute5tupleIJiiiiEEENS1_10collective13CollectiveMmaINS1_34MainloopSm90TmaGmmaWarpSpecializedILi14ENS5_IJNS4_1CILi1EEENSA_ILi4EEESB_EEENS1_35KernelTmaWarpSpecializedCooperativeEEENS5_IJNSA_ILi256EEESG_NSA_ILi32EEEEEEaNS5_IJlSB_lEEEaSJ_NS4_8TiledMMAINS4_8MMA_AtomIJNS4_4SM904GMMA27MMA_64x256x32_S32S8S8_SS_TNEEEENS4_6LayoutINS5_IJNSA_ILi2EEESB_SB_EEENS5_IJSB_NSA_ILi0EEEST_EEEEENS5_IJNS4_10UnderscoreESW_SW_EEEEENS4_23SM90_TMA_LOAD_MULTICASTENS4_14ComposedLayoutINS4_7SwizzleILi1ELi4ELi3EEENS4_18smem_ptr_flag_bitsILi8EEENSQ_INS5_IJNSA_ILi8EEESH_EEENS5_IJSH_SB_EEEEEEEvNS4_8identityENS4_13SM90_TMA_LOADES19_vS1A_EENS_8epilogue10collective6detail29Sm90TmaWarpSpecializedAdapterINS1E_15DefaultEpilogueIaSJ_SJ_NS1D_6thread17LinearCombinationIaLi1EiiLNS1I_9ScaleType4KindE0ELNS_15FloatRoundStyleE2EaEENS1_15EpilogueDefaultEEEEEvvEEEEvNT_6ParamsE:
[----:B------:R-:W0:Y:S02]  /*0000*/  LDC R1, c[0x0][0x28] ;  /* 0x00000a00ff017b82 */ /* 0x000e240000000800 */
[----:B0-----:R-:W-:Y:S01]  /*0010*/  VIADD R1, R1, 0xfffffd40 ;  /* 0xfffffd4001017836 */ /* 0x001fe20000000000 */
[----:B------:R-:W0:Y:S01]  /*0020*/  S2R R5, SR_TID.X ;  /* 0x0000000000057919 */ /* 0x000e220000002100 */
[----:B------:R-:W-:Y:S01]  /*0030*/  ELECT P0, URZ, PT ;  /* 0x00000000003f782f */ /* 0x000fe20003800000 */
[----:B------:R-:W-:Y:S01]  /*0040*/  BSSY B0, `(.L_x_0) ;  /* 0x0000015000007945 */ /* 0x000fe20003800000 */
[--C-:B0-----:R-:W-:Y:S02]  /*0050*/  SHF.R.U32.HI R0, RZ, 0x5, R5.reuse ;  /* 0x00000005ff007819 */ /* 0x101fe40000011605 */
[----:B------:R-:W-:-:S03]  /*0060*/  SHF.R.U32.HI R2, RZ, 0x7, R5 ;  /* 0x00000007ff027819 */ /* 0x000fc60000011605 */
[----:B------:R-:W0:Y:S04]  /*0070*/  SHFL.IDX PT, R3, R0, RZ, 0x1f ;  /* 0x00001fff00037589 */ /* 0x000e2800000e0000 */
[----:B------:R-:W1:Y:S01]  /*0080*/  SHFL.IDX PT, R2, R2, RZ, 0x1f ;  /* 0x00001fff02027589 */ /* 0x000e6200000e0000 */
[----:B0-----:R-:W-:Y:S02]  /*0090*/  R2UR UR9, R3 ;  /* 0x00000000030972ca */ /* 0x001fe400000e0000 */
[----:B-1----:R-:W-:-:S11]  /*00a0*/  R2UR UR5, R2 ;  /* 0x00000000020572ca */ /* 0x002fd600000e0000 */
[----:B------:R-:W-:Y:S02]  /*00b0*/  USHF.R.S32.HI UR4, URZ, 0x1f, UR9 ;  /* 0x0000001f3f047899 */ /* 0x000fe40008011409 */
[----:B------:R-:W-:Y:S02]  /*00c0*/  ISETP.NE.OR P0, PT, RZ, UR9, !P0 ;  /* 0x00000009ff007c0c */ /* 0x000fe4000c705670 */
[----:B------:R-:W-:-:S04]  /*00d0*/  ULEA.HI UR4, UR4, UR9, URZ, 0x2 ;  /* 0x0000000904047291 */ /* 0x000fc8000f8f103f */
[----:B------:R-:W-:-:S04]  /*00e0*/  ULOP3.LUT UR4, UR4, 0xfffffffc, URZ, 0xc0, !UPT ;  /* 0xfffffffc04047892 */ /* 0x000fc8000f8ec03f */
[----:B------:R-:W-:-:S03]  /*00f0*/  UIADD3 UR9, UR9, -UR4, URZ ;  /* 0x8000000409097290 */ /* 0x000fc6000fffe03f */
[----:B------:R-:W-:Y:S09]  /*0100*/  @P0 BRA `(.L_x_1) ;  /* 0x0000000000200947 */ /* 0x000ff20003800000 */
[----:B------:R-:W-:Y:S02]  /*0110*/  ULDC.64 UR6, c[0x0][0x198] ;  /* 0x0000660000067ab9 */ /* 0x000fe40000000a00 */
[----:B------:R-:W-:Y:S02]  /*0120*/  UIADD3 UR10, UP0, UR6, 0xf0, URZ ;  /* 0x000000f0060a7890 */ /* 0x000fe4000ff1e03f */
[----:B------:R-:W-:Y:S02]  /*0130*/  UIADD3 UR6, UP1, UR6, 0x1f0, URZ ;  /* 0x000001f006067890 */ /* 0x000fe4000ff3e03f */
[----:B------:R-:W-:Y:S02]  /*0140*/  UIADD3.X UR11, URZ, UR7, URZ, UP0, !UPT ;  /* 0x000000073f0b7290 */ /* 0x000fe400087fe43f */
[----:B------:R-:W-:-:S07]  /*0150*/  UIADD3.X UR7, URZ, UR7, URZ, UP1, !UPT ;  /* 0x000000073f077290 */ /* 0x000fce0008ffe43f */
[----:B------:R0:W-:Y:S02]  /*0160*/  UTMACCTL.PF [UR10] ;  /* 0x000000000a0079b9 */ /* 0x0001e40008040000 */
[----:B------:R0:W-:Y:S02]  /*0170*/  UTMACCTL.PF [UR6] ;  /* 0x00000000060079b9 */ /* 0x0001e40008040000 */
[----:B0-----:R-:W-:Y:S01]  /*0180*/  NOP ;  /* 0x0000000000007918 */ /* 0x001fe20000000000 */
.L_x_1:
[----:B------:R-:W-:Y:S05]  /*0190*/  BSYNC B0 ;  /* 0x0000000000007941 */ /* 0x000fea0003800000 */
.L_x_0:
[----:B------:R-:W0:Y:S01]  /*01a0*/  SHFL.IDX PT, R2, R0, RZ, 0x1f ;  /* 0x00001fff00027589 */ /* 0x000e2200000e0000 */
[----:B------:R-:W-:Y:S01]  /*01b0*/  UISETP.NE.AND UP0, UPT, UR9, 0x3, UPT ;  /* 0x000000030900788c */ /* 0x000fe2000bf05270 */
[----:B------:R-:W-:Y:S01]  /*01c0*/  ISETP.NE.AND P2, PT, RZ, UR5, PT ;  /* 0x00000005ff007c0c */ /* 0x000fe2000bf45270 */
[----:B------:R-:W-:Y:S02]  /*01d0*/  UIADD3 UR16, UR5, -0x1, URZ ;  /* 0xffffffff05107890 */ /* 0x000fe4000fffe03f */
[----:B------:R-:W-:Y:S02]  /*01e0*/  UISETP.EQ.OR UP0, UPT, UR9, URZ, !UP0 ;  /* 0x0000003f0900728c */ /* 0x000fe4000c702670 */
[----:B------:R-:W-:Y:S02]  /*01f0*/  UISETP.GE.U32.AND UP1, UPT, UR16, 0x2, UPT ;  /* 0x000000021000788c */ /* 0x000fe4000bf26070 */
[----:B------:R-:W-:-:S04]  /*0200*/  UISETP.EQ.AND UP0, UPT, UR5, URZ, UP0 ;  /* 0x0000003f0500728c */ /* 0x000fc80008702270 */
[----:B------:R-:W-:-:S04]  /*0210*/  USEL UR40, URZ, 0x1, !UP0 ;  /* 0x000000013f287887 */ /* 0x000fc8000c000000 */
[----:B------:R-:W-:Y:S01]  /*0220*/  USEL UR40, UR40, 0x2, UP1 ;  /* 0x0000000228287887 */ /* 0x000fe20008800000 */
[----:B0-----:R-:W-:-:S13]  /*0230*/  ISETP.NE.AND P0, PT, R2, RZ, PT ;  /* 0x000000ff0200720c */ /* 0x001fda0003f05270 */
[----:B------:R-:W-:Y:S05]  /*0240*/  @P0 BRA `(.L_x_2) ;  /* 0x0000000000b40947 */ /* 0x000fea0003800000 */
[----:B------:R-:W-:Y:S01]  /*0250*/  ELECT P0, URZ, PT ;  /* 0x00000000003f782f */ /* 0x000fe20003800000 */
[----:B------:R-:W-:-:S12]  /*0260*/  BSSY B0, `(.L_x_2) ;  /* 0x000002b000007945 */ /* 0x000fd80003800000 */
[----:B------:R-:W-:Y:S05]  /*0270*/  @!P0 BRA `(.L_x_3) ;  /* 0x0000000000a48947 */ /* 0x000fea0003800000 */
[----:B------:R-:W0:Y:S01]  /*0280*/  S2UR UR8, SR_CgaCtaId ;  /* 0x00000000000879c3 */ /* 0x000e220000008800 */
[----:B------:R-:W-:Y:S01]  /*0290*/  UMOV UR4, 0x400 ;  /* 0x0000040000047882 */ /* 0x000fe20000000000 */
[----:B------:R-:W-:Y:S01]  /*02a0*/  UMOV UR5, 0x1 ;  /* 0x0000000100057882 */ /* 0x000fe20000000000 */
[----:B------:R-:W-:Y:S02]  /*02b0*/  UMOV UR6, 0x8 ;  /* 0x0000000800067882 */ /* 0x000fe40000000000 */
[----:B------:R-:W-:-:S04]  /*02c0*/  UIADD3 UR6, -UR6, 0x100000, URZ ;  /* 0x0010000006067890 */ /* 0x000fc8000fffe13f */
[----:B------:R-:W-:Y:S02]  /*02d0*/  USHF.L.U32 UR7, UR6, 0xb, URZ ;  /* 0x0000000b06077899 */ /* 0x000fe4000800063f */
[----:B------:R-:W-:Y:S02]  /*02e0*/  USHF.L.U32 UR6, UR6, 0x1, URZ ;  /* 0x0000000106067899 */ /* 0x000fe4000800063f */
[----:B0-----:R-:W-:Y:S02]  /*02f0*/  ULEA UR8, UR8, UR4, 0x18 ;  /* 0x0000000408087291 */ /* 0x001fe4000f8ec03f */
[----:B------:R-:W-:-:S04]  /*0300*/  UIADD3 UR4, -UR5, 0x100000, URZ ;  /* 0x0010000005047890 */ /* 0x000fc8000fffe13f */
[----:B------:R-:W-:Y:S02]  /*0310*/  USHF.L.U32 UR5, UR4, 0xb, URZ ;  /* 0x0000000b04057899 */ /* 0x000fe4000800063f */
[----:B------:R-:W-:Y:S01]  /*0320*/  USHF.L.U32 UR4, UR4, 0x1, URZ ;  /* 0x0000000104047899 */ /* 0x000fe2000800063f */
[----:B------:R-:W0:Y:S11]  /*0330*/  FENCE.VIEW.ASYNC.S ;  /* 0x00000000000073c6 */ /* 0x000e360000000000 */
[----:B0-----:R0:W1:Y:S01]  /*0340*/  SYNCS.EXCH.64 URZ, [UR8], UR4 ;  /* 0x00000004083f75b2 */ /* 0x0010620008000100 */
[----:B------:R0:W2:Y:S01]  /*0350*/  SYNCS.EXCH.64 URZ, [UR8+0x70], UR6 ;  /* 0x00007006083f75b2 */ /* 0x0000a20008000100 */
[----:B------:R0:W3:Y:S01]  /*0360*/  SYNCS.EXCH.64 URZ, [UR8+0x8], UR4 ;  /* 0x00000804083f75b2 */ /* 0x0000e20008000100 */
[----:B------:R0:W4:Y:S01]  /*0370*/  SYNCS.EXCH.64 URZ, [UR8+0x78], UR6 ;  /* 0x00007806083f75b2 */ /* 0x0001220008000100 */
[----:B------:R0:W0:Y:S01]  /*0380*/  SYNCS.EXCH.64 URZ, [UR8+0x10], UR4 ;  /* 0x00001004083f75b2 */ /* 0x0000220008000100 */
        /* <DEDUP_REMOVED lines=23> */
[----:B-1234-:R-:W-:Y:S01]  /*0500*/  NOP ;  /* 0x0000000000007918 */ /* 0x01efe20000000000 */
.L_x_3:
[----:B0-----:R-:W-:Y:S05]  /*0510*/  BSYNC B0 ;  /* 0x0000000000007941 */ /* 0x001fea0003800000 */
.L_x_2:
[----:B------:R-:W0:Y:S01]  /*0520*/  S2UR UR10, SR_CTAID.Y ;  /* 0x00000000000a79c3 */ /* 0x000e220000002600 */
[----:B------:R-:W1:Y:S01]  /*0530*/  SHFL.IDX PT, R0, R0, RZ, 0x1f ;  /* 0x00001fff00007589 */ /* 0x000e6200000e0000 */
[----:B------:R-:W-:Y:S02]  /*0540*/  SHF.R.S32.HI R3, RZ, 0x1f, R5 ;  /* 0x0000001fff037819 */ /* 0x000fe40000011405 */
[----:B------:R-:W-:Y:S02]  /*0550*/  ELECT P0, URZ, PT ;  /* 0x00000000003f782f */ /* 0x000fe40003800000 */
[----:B------:R-:W-:Y:S01]  /*0560*/  SHF.R.S32.HI R7, RZ, 0x1f, R2 ;  /* 0x0000001fff077819 */ /* 0x000fe20000011402 */
[----:B------:R-:W-:Y:S01]  /*0570*/  ULDC UR4, c[0x0][0x154] ;  /* 0x0000550000047ab9 */ /* 0x000fe20000000800 */
[----:B------:R-:W-:Y:S01]  /*0580*/  LEA.HI R3, R3, R5, RZ, 0x7 ;  /* 0x0000000503037211 */ /* 0x000fe200078f38ff */
[----:B------:R-:W-:Y:S01]  /*0590*/  ULDC UR11, c[0x0][0x148] ;  /* 0x00005200000b7ab9 */ /* 0x000fe20000000800 */
[----:B------:R-:W2:Y:S01]  /*05a0*/  S2UR UR13, SR_CTAID.X ;  /* 0x00000000000d79c3 */ /* 0x000ea20000002500 */
[----:B------:R-:W-:Y:S01]  /*05b0*/  LEA.HI R7, R7, R2, RZ, 0x2 ;  /* 0x0000000207077211 */ /* 0x000fe200078f10ff */
[----:B------:R-:W-:Y:S01]  /*05c0*/  NOP ;  /* 0x0000000000007918 */ /* 0x000fe20000000000 */
[----:B------:R-:W-:Y:S01]  /*05d0*/  LOP3.LUT R3, R3, 0xffffff80, RZ, 0xc0, !PT ;  /* 0xffffff8003037812 */ /* 0x000fe200078ec0ff */
[----:B------:R-:W-:Y:S01]  /*05e0*/  NOP ;  /* 0x0000000000007918 */ /* 0x000fe20000000000 */
[----:B------:R-:W-:-:S03]  /*05f0*/  LOP3.LUT R7, R7, 0x3ffffffc, RZ, 0xc0, !PT ;  /* 0x3ffffffc07077812 */ /* 0x000fc600078ec0ff */
[----:B------:R-:W-:Y:S02]  /*0600*/  IMAD.IADD R3, R5, 0x1, -R3 ;  /* 0x0000000105037824 */ /* 0x000fe400078e0a03 */
[----:B------:R-:W-:Y:S01]  /*0610*/  IMAD.IADD R2, R2, 0x1, -R7 ;  /* 0x0000000102027824 */ /* 0x000fe200078e0a07 */
[----:B0-----:R-:W-:Y:S02]  /*0620*/  I2FP.F32.U32 R4, UR10 ;  /* 0x0000000a00047c45 */ /* 0x001fe40008201000 */
[----:B-1----:R-:W-:Y:S02]  /*0630*/  ISETP.NE.OR P0, PT, R0, RZ, !P0 ;  /* 0x000000ff0000720c */ /* 0x002fe40004705670 */
[----:B------:R-:W-:Y:S01]  /*0640*/  SHF.R.S32.HI R0, RZ, 0x1f, R3 ;  /* 0x0000001fff007819 */ /* 0x000fe20000011403 */
[----:B------:R-:W-:Y:S01]  /*0650*/  FMUL R8, R4, UR4 ;  /* 0x0000000404087c20 */ /* 0x000fe20008400000 */
[----:B------:R-:W-:Y:S01]  /*0660*/  ULDC UR4, c[0x0][0x150] ;  /* 0x0000540000047ab9 */ /* 0x000fe20000000800 */
[----:B--2---:R-:W-:-:S02]  /*0670*/  I2FP.F32.U32 R4, UR13 ;  /* 0x0000000d00047c45 */ /* 0x004fc40008201000 */
[----:B------:R-:W-:Y:S02]  /*0680*/  LEA.HI R0, R0, R3, RZ, 0x3 ;  /* 0x0000000300007211 */ /* 0x000fe400078f18ff */
[----:B------:R-:W0:Y:S01]  /*0690*/  F2I.U32.TRUNC.NTZ R8, R8 ;  /* 0x0000000800087305 */ /* 0x000e22000020f000 */
[----:B------:R-:W-:Y:S01]  /*06a0*/  FMUL R6, R4, UR4 ;  /* 0x0000000404067c20 */ /* 0x000fe20008400000 */
[--C-:B------:R-:W-:Y:S02]  /*06b0*/  SHF.R.S32.HI R4, RZ, 0x3, R0.reuse ;  /* 0x00000003ff047819 */ /* 0x100fe40000011400 */
[----:B------:R-:W-:Y:S01]  /*06c0*/  VOTEU.ALL UP0, P0 ;  /* 0x00000000003f7886 */ /* 0x000fe20000000000 */
[----:B------:R-:W-:Y:S01]  /*06d0*/  SHF.R.S32.HI R5, RZ, 0x1f, R0 ;  /* 0x0000001fff057819 */ /* 0x000fe20000011400 */
[----:B------:R-:W-:Y:S01]  /*06e0*/  UMOV UR4, 0x20 ;  /* 0x0000002000047882 */ /* 0x000fe20000000000 */
[----:B------:R-:W1:Y:S01]  /*06f0*/  LDC R0, c[0x0][0x140] ;  /* 0x00005000ff007b82 */ /* 0x000e620000000800 */
[----:B------:R-:W2:Y:S01]  /*0700*/  F2I.U32.TRUNC.NTZ R6, R6 ;  /* 0x0000000600067305 */ /* 0x000ea2000020f000 */
[----:B------:R-:W-:Y:S01]  /*0710*/  LEA.HI R5, R5, R4, RZ, 0x2 ;  /* 0x0000000405057211 */ /* 0x000fe200078f10ff */
[----:B------:R-:W-:Y:S01]  /*0720*/  @!UP0 UMOV UR7, 0x400 ;  /* 0x0000040000078882 */ /* 0x000fe20000000000 */
[----:B------:R-:W-:-:S04]  /*0730*/  @!UP0 UIADD3 UR4, -UR4, 0x100000, URZ ;  /* 0x0010000004048890 */ /* 0x000fc8000fffe13f */
[----:B------:R-:W-:Y:S02]  /*0740*/  @!UP0 USHF.L.U32 UR5, UR4, 0xb, URZ ;  /* 0x0000000b04058899 */ /* 0x000fe4000800063f */
[----:B------:R-:W-:Y:S01]  /*0750*/  @!UP0 USHF.L.U32 UR4, UR4, 0x1, URZ ;  /* 0x0000000104048899 */ /* 0x000fe2000800063f */
[----:B------:R-:W-:Y:S01]  /*0760*/  LOP3.LUT R5, R5, 0xfffffffc, RZ, 0xc0, !PT ;  /* 0xfffffffc05057812 */ /* 0x000fe200078ec0ff */
[----:B------:R-:W-:Y:S01]  /*0770*/  VOTEU.ALL UP1, P0 ;  /* 0x00000000003f7886 */ /* 0x000fe20000020000 */
[----:B------:R-:W3:Y:S01]  /*0780*/  @!UP0 S2UR UR8, SR_CgaCtaId ;  /* 0x00000000000889c3 */ /* 0x000ee20000008800 */
[----:B0-----:R-:W-:Y:S02]  /*0790*/  R2UR UR12, R8 ;  /* 0x00000000080c72ca */ /* 0x001fe400000e0000 */
[----:B------:R-:W-:-:S04]  /*07a0*/  IMAD.IADD R5, R4, 0x1, -R5 ;  /* 0x0000000104057824 */ /* 0x000fc800078e0a05 */
[----:B------:R-:W-:Y:S01]  /*07b0*/  IMAD R2, R2, 0x4, R5 ;  /* 0x0000000402027824 */ /* 0x000fe200078e0205 */
[----:B--2---:R-:W-:-:S03]  /*07c0*/  R2UR UR6, R6 ;  /* 0x00000000060672ca */ /* 0x004fc600000e0000 */
[----:B------:R-:W-:-:S03]  /*07d0*/  IMAD.SHL.U32 R155, R2, 0x4, RZ ;  /* 0x00000004029b7824 */ /* 0x000fc600078e00ff */
[----:B------:R-:W-:Y:S02]  /*07e0*/  UIADD3 UR12, -UR12, URZ, URZ ;  /* 0x0000003f0c0c7290 */ /* 0x000fe4000fffe13f */
[----:B------:R-:W-:Y:S02]  /*07f0*/  LOP3.LUT R155, R2, 0xc, R155, 0x78, !PT ;  /* 0x0000000c029b7812 */ /* 0x000fe400078e789b */
[----:B------:R-:W-:Y:S01]  /*0800*/  UIMAD UR14, UR11, UR12, UR10 ;  /* 0x0000000c0b0e72a4 */ /* 0x000fe2000f8e020a */
[----:B-1----:R-:W-:Y:S02]  /*0810*/  ISETP.EQ.U32.AND P3, PT, R0, 0x1, PT ;  /* 0x000000010000780c */ /* 0x002fe40003f62070 */
[----:B------:R-:W-:Y:S02]  /*0820*/  UIADD3 UR6, -UR6, URZ, URZ ;  /* 0x0000003f06067290 */ /* 0x000fe4000fffe13f */
[----:B---3--:R-:W-:Y:S01]  /*0830*/  @!UP0 ULEA UR7, UR8, UR7, 0x18 ;  /* 0x0000000708078291 */ /* 0x008fe2000f8ec03f */
[----:B------:R-:W-:Y:S01]  /*0840*/  ISETP.NE.AND P1, PT, R155, UR14, PT ;  /* 0x0000000e9b007c0c */ /* 0x000fe2000bf25270 */
[----:B------:R-:W-:Y:S01]  /*0850*/  VOTEU.ALL UP0, P0 ;  /* 0x00000000003f7886 */ /* 0x000fe20000000000 */
[----:B------:R-:W-:Y:S01]  /*0860*/  ULDC UR8, c[0x0][0x144] ;  /* 0x0000510000087ab9 */ /* 0x000fe20000000800 */
[----:B------:R-:W-:Y:S01]  /*0870*/  LOP3.LUT P0, RZ, R3, 0x7, RZ, 0xc0, !PT ;  /* 0x0000000703ff7812 */ /* 0x000fe2000780c0ff */
[----:B------:R-:W-:-:S03]  /*0880*/  UIMAD UR8, UR8, UR6, UR13 ;  /* 0x00000006080872a4 */ /* 0x000fc6000f8e020d */
[----:B------:R-:W-:-:S03]  /*0890*/  ISETP.LT.U32.AND P0, PT, R155, 0x4, !P0 ;  /* 0x000000049b00780c */ /* 0x000fc60004701070 */
[----:B------:R-:W-:Y:S01]  /*08a0*/  ISETP.EQ.OR P1, PT, RZ, UR8, !P1 ;  /* 0x00000008ff007c0c */ /* 0x000fe2000cf22670 */
[----:B------:R-:W0:Y:S02]  /*08b0*/  FENCE.VIEW.ASYNC.S ;  /* 0x00000000000073c6 */ /* 0x000e240000000000 */
[----:B0-----:R0:W1:Y:S01]  /*08c0*/  @!UP0 SYNCS.EXCH.64 URZ, [UR7+0xf0], UR4 ;  /* 0x0000f004073f85b2 */ /* 0x0010620008000100 */
[----:B------:R-:W-:-:S04]  /*08d0*/  PLOP3.LUT P0, PT, P0, P1, PT, 0x80, 0x0 ;  /* 0x000000000000781c */ /* 0x000fc80000703070 */
[----:B------:R-:W-:Y:S01]  /*08e0*/  P2R R19, PR, RZ, 0x1 ;  /* 0x00000001ff137803 */ /* 0x000fe20000000000 */
[----:B------:R0:W2:Y:S01]  /*08f0*/  @!UP1 SYNCS.EXCH.64 URZ, [UR7+0xf8], UR4 ;  /* 0x0000f804073f95b2 */ /* 0x0000a20008000100 */
[----:B------:R-:W-:Y:S01]  /*0900*/  NOP ;  /* 0x0000000000007918 */ /* 0x000fe20000000000 */
[----:B------:R-:W-:Y:S06]  /*0910*/  @!P3 BRA `(.L_x_4) ;  /* 0x000000000008b947 */ /* 0x000fec0003800000 */
[----:B-12---:R-:W-:Y:S01]  /*0920*/  UCGABAR_ARV ;  /* 0x00000000000079c7 */ /* 0x006fe20008000000 */
[----:B------:R-:W-:Y:S05]  /*0930*/  BRA `(.L_x_5) ;  /* 0x0000000000047947 */ /* 0x000fea0003800000 */
.L_x_4:
[----:B-12---:R-:W-:Y:S01]  /*0940*/  NOP ;  /* 0x0000000000007918 */ /* 0x006fe20000000000 */
.L_x_5:
[----:B0-----:R-:W-:Y:S01]  /*0950*/  ULDC UR4, c[0x0][0x65c] ;  /* 0x0001970000047ab9 */ /* 0x001fe20000000800 */
[----:B------:R-:W-:Y:S01]  /*0960*/  UMOV UR5, URZ ;  /* 0x0000003f00057c82 */ /* 0x000fe20008000000 */
[----:B------:R-:W-:-:S03]  /*0970*/  UISETP.NE.AND UP0, UPT, UR4, 0x1, UPT ;  /* 0x000000010400788c */ /* 0x000fc6000bf05270 */
[----:B------:R-:W-:Y:S01]  /*0980*/  UMOV UR4, UR13 ;  /* 0x0000000d00047c82 */ /* 0x000fe20008000000 */
[----:B------:R-:W-:Y:S02]  /*0990*/  UP2UR UR46, UPR, URZ, 0x1 ;  /* 0x000000013f2e7883 */ /* 0x000fe40008000000 */
[----:B------:R-:W-:Y:S02]  /*09a0*/  PLOP3.LUT P0, PT, PT, PT, UP0, 0x80, 0x0 ;  /* 0x000000000000781c */ /* 0x000fe40003f0f008 */
[----:B------:R-:W-:Y:S02]  /*09b0*/  PLOP3.LUT P1, PT, PT, PT, UP0, 0x80, 0x0 ;  /* 0x000000000000781c */ /* 0x000fe40003f2f008 */
[----:B------:R-:W-:Y:S01]  /*09c0*/  PLOP3.LUT P5, PT, PT, PT, UP0, 0x80, 0x0 ;  /* 0x000000000000781c */ /* 0x000fe20003faf008 */
[----:B------:R-:W-:Y:S01]  /*09d0*/  @UP0 ULDC UR14, c[0x0][0x10] ;  /* 0x00000400000e0ab9 */ /* 0x000fe20000000800 */
[----:B------:R-:W-:Y:S01]  /*09e0*/  @UP0 UMOV UR6, UR10 ;  /* 0x0000000a00060c82 */ /* 0x000fe20008000000 */
[----:B------:R-:W-:Y:S01]  /*09f0*/  @UP0 UMOV UR7, URZ ;  /* 0x0000003f00070c82 */ /* 0x000fe20008000000 */
[----:B------:R-:W-:Y:S01]  /*0a00*/  PLOP3.LUT P4, PT, PT, PT, UP0, 0x80, 0x0 ;  /* 0x000000000000781c */ /* 0x000fe20003f8f008 */
[----:B------:R-:W-:-:S03]  /*0a10*/  @UP0 UIMAD.WIDE.U32 UR14, UR13, UR14, UR6 ;  /* 0x0000000e0d0e02a5 */ /* 0x000fc6000f8e0006 */
[----:B------:R-:W-:Y:S01]  /*0a20*/  @!UP0 ULDC UR7, c[0x0][0xc] ;  /* 0x0000030000078ab9 */ /* 0x000fe20000000800 */
[----:B------:R-:W-:Y:S01]  /*0a30*/  @UP0 UMOV UR6, URZ ;  /* 0x0000003f00060c82 */ /* 0x000fe20008000000 */
[----:B------:R-:W-:Y:S01]  /*0a40*/  @!UP0 UIMAD.WIDE.U32 UR4, UR10, UR7, UR4 ;  /* 0x000000070a0482a5 */ /* 0x000fe2000f8e0004 */
[----:B------:R-:W-:Y:S01]  /*0a50*/  IMAD.U32 R2, RZ, RZ, UR14 ;  /* 0x0000000eff027e24 */ /* 0x000fe2000f8e00ff */
[----:B------:R-:W-:Y:S02]  /*0a60*/  @UP0 UIADD3 UR6, UR15, UR6, URZ ;  /* 0x000000060f060290 */ /* 0x000fe4000fffe03f */
[----:B------:R-:W-:Y:S02]  /*0a70*/  IMAD.U32 R3, RZ, RZ, UR15 ;  /* 0x0000000fff037e24 */ /* 0x000fe4000f8e00ff */
[----:B------:R-:W-:Y:S02]  /*0a80*/  @P0 IMAD.MOV.U32 R7, RZ, RZ, R2 ;  /* 0x000000ffff070224 */ /* 0x000fe400078e0002 */
[----:B------:R-:W-:-:S02]  /*0a90*/  IMAD.U32 R5, RZ, RZ, UR5 ;  /* 0x00000005ff057e24 */ /* 0x000fc4000f8e00ff */
[----:B------:R-:W-:Y:S02]  /*0aa0*/  IMAD.U32 R2, RZ, RZ, UR4 ;  /* 0x00000004ff027e24 */ /* 0x000fe4000f8e00ff */
[----:B------:R-:W-:Y:S02]  /*0ab0*/  @P1 IMAD.U32 R6, RZ, RZ, UR6 ;  /* 0x00000006ff061e24 */ /* 0x000fe4000f8e00ff */
[----:B------:R-:W-:Y:S02]  /*0ac0*/  @!P5 IMAD.MOV.U32 R6, RZ, RZ, R5 ;  /* 0x000000ffff06d224 */ /* 0x000fe400078e0005 */
[----:B------:R-:W-:Y:S02]  /*0ad0*/  @!P4 IMAD.MOV.U32 R7, RZ, RZ, R2 ;  /* 0x000000ffff07c224 */ /* 0x000fe400078e0002 */
[----:B------:R-:W-:Y:S01]  /*0ae0*/  IMAD.U32 R3, RZ, RZ, UR5 ;  /* 0x00000005ff037e24 */ /* 0x000fe2000f8e00ff */
[----:B------:R0:W-:Y:S01]  /*0af0*/  STL [R1+0x200], R6 ;  /* 0x0002000601007387 */ /* 0x0001e20000100800 */
[----:B------:R-:W-:-:S03]  /*0b00*/  IMAD.U32 R4, RZ, RZ, UR4 ;  /* 0x00000004ff047e24 */ /* 0x000fc6000f8e00ff */
[----:B------:R0:W-:Y:S01]  /*0b10*/  STL [R1+0x204], R7 ;  /* 0x0002040701007387 */ /* 0x0001e20000100800 */
[----:B------:R-:W-:Y:S05]  /*0b20*/  @!P3 BRA `(.L_x_6) ;  /* 0x00000000000cb947 */ /* 0x000fea0003800000 */
[----:B------:R-:W-:Y:S01]  /*0b30*/  UCGABAR_WAIT ;  /* 0x0000000000007dc7 */ /* 0x000fe20008000000 */
[----:B------:R-:W-:Y:S01]  /*0b40*/  CCTL.IVALL ;  /* 0x00000000ff00798f */ /* 0x000fe20002000000 */
[----:B------:R-:W-:Y:S05]  /*0b50*/  BRA `(.L_x_7) ;  /* 0x0000000000047947 */ /* 0x000fea0003800000 */
.L_x_6:
[----:B------:R-:W-:Y:S06]  /*0b60*/  BAR.SYNC.DEFER_BLOCKING 0x0 ;  /* 0x0000000000007b1d */ /* 0x000fec0000010000 */
.L_x_7:
[----:B------:R-:W-:Y:S05]  /*0b70*/  @!P2 BRA `(.L_x_8) ;  /* 0x000001000024a947 */ /* 0x000fea0003800000 */
[----:B------:R-:W-:-:S06]  /*0b80*/  UISETP.GT.U32.AND UP0, UPT, UR16, 0x1, UPT ;  /* 0x000000011000788c */ /* 0x000fcc000bf04070 */
[----:B------:R-:W-:-:S13]  /*0b90*/  PLOP3.LUT P0, PT, PT, PT, UP0, 0x80, 0x0 ;  /* 0x000000000000781c */ /* 0x000fda0003f0f008 */
[----:B------:R-:W-:Y:S05]  /*0ba0*/  @P0 EXIT ;  /* 0x000000000000094d */ /* 0x000fea0003800000 */
[----:B------:R-:W-:Y:S01]  /*0bb0*/  ULDC.64 UR4, c[0x0][0x650] ;  /* 0x0001940000047ab9 */ /* 0x000fe20000000a00 */
[----:B------:R-:W-:Y:S01]  /*0bc0*/  UMOV UR42, 0xffffffff ;  /* 0xffffffff002a7882 */ /* 0x000fe20000000000 */
[----:B------:R-:W-:Y:S01]  /*0bd0*/  ISETP.GE.U32.AND P0, PT, R7, UR4, PT ;  /* 0x0000000407007c0c */ /* 0x000fe2000bf06070 */
[----:B------:R-:W-:Y:S01]  /*0be0*/  UMOV UR41, 0xffffffff ;  /* 0xffffffff00297882 */ /* 0x000fe20000000000 */
[----:B------:R-:W-:Y:S01]  /*0bf0*/  UMOV UR43, 0xffffffff ;  /* 0xffffffff002b7882 */ /* 0x000fe20000000000 */
[----:B------:R-:W-:Y:S02]  /*0c00*/  PRMT R0, RZ, 0x7610, R0 ;  /* 0x00007610ff007816 */ /* 0x000fe40000000000 */
[----:B------:R-:W-:-:S13]  /*0c10*/  ISETP.GE.U32.AND.EX P0, PT, R6, UR5, PT, P0 ;  /* 0x0000000506007c0c */ /* 0x000fda000bf06100 */
[----:B------:R-:W-:Y:S05]  /*0c20*/  @P0 BRA `(.L_x_9) ;  /* 0x0000000400480947 */ /* 0x000fea0003800000 */
[----:B------:R-:W-:Y:S01]  /*0c30*/  ULDC.64 UR16, c[0x0][0x628] ;  /* 0x00018a0000107ab9 */ /* 0x000fe20000000a00 */
[C---:B------:R-:W-:Y:S01]  /*0c40*/  R2UR UR19, R7.reuse ;  /* 0x00000000071372ca */ /* 0x040fe200000e0000 */
[----:B------:R-:W-:Y:S01]  /*0c50*/  ULDC UR18, c[0x0][0x630] ;  /* 0x00018c0000127ab9 */ /* 0x000fe20000000800 */
[----:B------:R-:W-:Y:S02]  /*0c60*/  ISETP.NE.U32.AND P0, PT, RZ, UR16, PT ;  /* 0x00000010ff007c0c */ /* 0x000fe4000bf05070 */
[----:B------:R-:W-:Y:S02]  /*0c70*/  R2UR UR4, R7 ;  /* 0x00000000070472ca */ /* 0x000fe400000e0000 */
[----:B------:R-:W-:Y:S02]  /*0c80*/  ISETP.NE.AND.EX P0, PT, RZ, UR17, PT, P0 ;  /* 0x00000011ff007c0c */ /* 0x000fe4000bf05300 */
[----:B------:R-:W-:-:S11]  /*0c90*/  R2UR UR5, R6 ;  /* 0x00000000060572ca */ /* 0x000fd600000e0000 */
[----:B------:R-:W-:Y:S05]  /*0ca0*/  @!P0 BRA `(.L_x_10) ;  /* 0x0000000000308947 */ /* 0x000fea0003800000 */
[----:B------:R-:W-:Y:S01]  /*0cb0*/  R2UR UR4, R7 ;  /* 0x00000000070472ca */ /* 0x000fe200000e0000 */
[----:B------:R-:W-:Y:S01]  /*0cc0*/  ULDC UR9, c[0x0][0x634] ;  /* 0x00018d0000097ab9 */ /* 0x000fe20000000800 */
[----:B------:R-:W-:-:S11]  /*0cd0*/  R2UR UR13, R6 ;  /* 0x00000000060d72ca */ /* 0x000fd600000e0000 */
[----:B------:R-:W-:-:S04]  /*0ce0*/  UIADD3 UR9, UP0, UR4, UR9, URZ ;  /* 0x0000000904097290 */ /* 0x000fc8000ff1e03f */
[----:B------:R-:W-:-:S04]  /*0cf0*/  UIADD3.X UR13, URZ, UR13, URZ, UP0, !UPT ;  /* 0x0000000d3f0d7290 */ /* 0x000fc800087fe43f */
[----:B------:R-:W-:-:S04]  /*0d00*/  UIMAD.WIDE.U32 UR4, UR13, UR16, URZ ;  /* 0x000000100d0472a5 */ /* 0x000fc8000f8e003f */
[----:B------:R-:W-:Y:S02]  /*0d10*/  UIMAD.WIDE.U32 UR6, UP0, UR9, UR17, UR4 ;  /* 0x00000011090672a5 */ /* 0x000fe4000f800004 */
[----:B------:R-:W-:Y:S02]  /*0d20*/  UIMAD.WIDE.U32 UR4, UR9, UR16, URZ ;  /* 0x00000010090472a5 */ /* 0x000fe4000f8e003f */
[----:B------:R-:W-:Y:S02]  /*0d30*/  UIADD3.X UR15, URZ, URZ, URZ, UP0, !UPT ;  /* 0x0000003f3f0f7290 */ /* 0x000fe400087fe43f */
[----:B------:R-:W-:Y:S01]  /*0d40*/  UIADD3 URZ, UP0, UR5, UR6, URZ ;  /* 0x00000006053f7290 */ /* 0x000fe2000ff1e03f */
[----:B------:R-:W-:-:S03]  /*0d50*/  UMOV UR14, UR7 ;  /* 0x00000007000e7c82 */ /* 0x000fc60008000000 */
[----:B------:R-:W-:-:S12]  /*0d60*/  UIMAD.WIDE.U32.X UR4, UR13, UR17, UR14, UP0 ;  /* 0x000000110d0472a5 */ /* 0x000fd800080e040e */
.L_x_10:
[----:B------:R-:W-:Y:S01]  /*0d70*/  USHF.R.U64 UR43, UR4, UR18, UR5 ;  /* 0x00000012042b7299 */ /* 0x000fe20008001205 */
[----:B------:R-:W-:Y:S01]  /*0d80*/  R2UR UR7, R6 ;  /* 0x00000000060772ca */ /* 0x000fe200000e0000 */
[----:B------:R-:W-:Y:S02]  /*0d90*/  USHF.R.U32.HI UR4, URZ, UR18, UR5 ;  /* 0x000000123f047299 */ /* 0x000fe40008011605 */
[----:B------:R-:W-:Y:S01]  /*0da0*/  UIADD3 UR5, UP0, URZ, -UR43, URZ ;  /* 0x8000002b3f057290 */ /* 0x000fe2000ff1e03f */
[----:B------:R-:W-:Y:S01]  /*0db0*/  ULDC.64 UR14, c[0x0][0x620] ;  /* 0x00018800000e7ab9 */ /* 0x000fe20000000a00 */
[----:B------:R-:W-:Y:S02]  /*0dc0*/  UMOV UR6, UR19 ;  /* 0x0000001300067c82 */ /* 0x000fe40008000000 */
[----:B------:R-:W-:Y:S01]  /*0dd0*/  UIADD3.X UR4, URZ, ~UR4, URZ, UP0, !UPT ;  /* 0x800000043f047290 */ /* 0x000fe200087fe43f */
[----:B------:R-:W-:Y:S01]  /*0de0*/  ULDC UR9, c[0x0][0x618] ;  /* 0x0001860000097ab9 */ /* 0x000fe20000000800 */
[----:B------:R-:W-:-:S02]  /*0df0*/  UIMAD UR12, UR11, UR12, UR10 ;  /* 0x0000000c0b0c72a4 */ /* 0x000fc4000f8e020a */
[----:B------:R-:W-:Y:S02]  /*0e00*/  UIMAD UR4, UR4, UR14, URZ ;  /* 0x0000000e040472a4 */ /* 0x000fe4000f8e023f */
[----:B------:R-:W-:Y:S02]  /*0e10*/  UIMAD.WIDE.U32 UR6, UR5, UR14, UR6 ;  /* 0x0000000e050672a5 */ /* 0x000fe4000f8e0006 */
[----:B------:R-:W-:Y:S01]  /*0e20*/  UIMAD UR4, UR5, UR15, UR4 ;  /* 0x0000000f050472a4 */ /* 0x000fe2000f8e0204 */
[----:B------:R-:W-:Y:S01]  /*0e30*/  ULDC UR10, c[0x0][0x608] ;  /* 0x00018200000a7ab9 */ /* 0x000fe20000000800 */
[----:B------:R-:W-:Y:S02]  /*0e40*/  ULDC UR18, c[0x0][0x658] ;  /* 0x0001960000127ab9 */ /* 0x000fe40000000800 */
[----:B------:R-:W-:Y:S01]  /*0e50*/  UIADD3 UR7, UR7, UR4, URZ ;  /* 0x0000000407077290 */ /* 0x000fe2000fffe03f */
[----:B------:R-:W-:Y:S02]  /*0e60*/  UMOV UR11, 0xffffffff ;  /* 0xffffffff000b7882 */ /* 0x000fe40000000000 */
[----:B------:R-:W-:Y:S01]  /*0e70*/  ULDC.64 UR4, c[0x0][0x640] ;  /* 0x0001900000047ab9 */ /* 0x000fe20000000a00 */
[----:B------:R-:W-:Y:S01]  /*0e80*/  USHF.R.U64 UR16, UR6, UR9, UR7 ;  /* 0x0000000906107299 */ /* 0x000fe20008001207 */
[----:B------:R-:W-:Y:S01]  /*0e90*/  ISETP.NE.U32.AND P0, PT, RZ, UR4, PT ;  /* 0x00000004ff007c0c */ /* 0x000fe2000bf05070 */
[----:B------:R-:W-:-:S02]  /*0ea0*/  USHF.R.U32.HI UR7, URZ, UR9, UR7 ;  /* 0x000000093f077299 */ /* 0x000fc40008011607 */
[----:B------:R-:W-:Y:S01]  /*0eb0*/  USHF.L.U32 UR6, UR11, UR18, URZ ;  /* 0x000000120b067299 */ /* 0x000fe2000800063f */
[----:B------:R-:W-:Y:S01]  /*0ec0*/  ISETP.NE.AND.EX P0, PT, RZ, UR5, PT, P0 ;  /* 0x00000005ff007c0c */ /* 0x000fe2000bf05300 */
[----:B------:R-:W-:Y:S02]  /*0ed0*/  USHF.R.U64 UR22, UR16, UR10, UR7 ;  /* 0x0000000a10167299 */ /* 0x000fe40008001207 */
[----:B------:R-:W-:Y:S02]  /*0ee0*/  USHF.R.U32.HI UR7, URZ, UR10, UR7 ;  /* 0x0000000a3f077299 */ /* 0x000fe40008011607 */
[----:B------:R-:W-:Y:S02]  /*0ef0*/  UISETP.NE.AND UP1, UPT, UR46, URZ, UPT ;  /* 0x0000003f2e00728c */ /* 0x000fe4000bf25270 */
[----:B------:R-:W-:Y:S01]  /*0f00*/  USHF.R.U64 UR23, UR22, UR18, UR7 ;  /* 0x0000001216177299 */ /* 0x000fe20008001207 */
[----:B------:R-:W-:Y:S01]  /*0f10*/  ULDC UR17, c[0x0][0x600] ;  /* 0x0001800000117ab9 */ /* 0x000fe20000000800 */
[----:B------:R-:W-:-:S02]  /*0f20*/  ULOP3.LUT UR13, URZ, UR6, URZ, 0x33, !UPT ;  /* 0x000000063f0d7292 */ /* 0x000fc4000f8e333f */
[----:B------:R-:W-:Y:S02]  /*0f30*/  UIADD3 UR15, UR17, -0x1, URZ ;  /* 0xffffffff110f7890 */ /* 0x000fe4000fffe03f */
[----:B------:R-:W-:Y:S02]  /*0f40*/  USEL UR12, UR8, UR12, !UP1 ;  /* 0x0000000c080c7287 */ /* 0x000fe4000c800000 */
[----:B------:R-:W-:Y:S01]  /*0f50*/  USHF.R.U32.HI UR7, URZ, UR18, UR7 ;  /* 0x000000123f077299 */ /* 0x000fe20008011607 */
[----:B------:R-:W-:Y:S01]  /*0f60*/  ULDC UR19, c[0x0][0x648] ;  /* 0x0001920000137ab9 */ /* 0x000fe20000000800 */
[----:B------:R-:W-:Y:S01]  /*0f70*/  ULDC UR20, c[0x0][0x638] ;  /* 0x00018e0000147ab9 */ /* 0x000fe20000000800 */
[----:B------:R-:W-:Y:S01]  /*0f80*/  UMOV UR21, 0x1 ;  /* 0x0000000100157882 */ /* 0x000fe20000000000 */
[----:B------:R-:W-:Y:S01]  /*0f90*/  UMOV UR6, UR23 ;  /* 0x0000001700067c82 */ /* 0x000fe20008000000 */
[----:B------:R-:W-:Y:S07]  /*0fa0*/  @!P0 BRA `(.L_x_11) ;  /* 0x0000000000308947 */ /* 0x000fee0003800000 */
[----:B------:R-:W-:Y:S02]  /*0fb0*/  ULDC UR10, c[0x0][0x64c] ;  /* 0x00019300000a7ab9 */ /* 0x000fe40000000800 */
        /* <DEDUP_REMOVED lines=8> */
[----:B------:R-:W-:-:S07]  /*1040*/  UIMAD.WIDE.U32.X UR4, UR14, UR5, UR10, UP0 ;  /* 0x000000050e0472a5 */ /* 0x000fce00080e040a */
[----:B------:R-:W-:Y:S01]  /*1050*/  UMOV UR6, UR4 ;  /* 0x0000000400067c82 */ /* 0x000fe20008000000 */
[----:B------:R-:W-:-:S05]  /*1060*/  UMOV UR7, UR5 ;  /* 0x0000000500077c82 */ /* 0x000fca0008000000 */
.L_x_11:
[----:B------:R-:W-:Y:S01]  /*1070*/  USHF.R.U64 UR5, UR6, UR19, UR7 ;  /* 0x0000001306057299 */ /* 0x000fe20008001207 */
[----:B------:R-:W-:Y:S01]  /*1080*/  IMAD.MOV.U32 R0, RZ, RZ, 0x1 ;  /* 0x00000001ff007424 */ /* 0x000fe200078e00ff */
[----:B------:R-:W-:Y:S02]  /*1090*/  USHF.L.U32 UR4, UR21, UR18, URZ ;  /* 0x0000001215047299 */ /* 0x000fe4000800063f */
[----:B------:R-:W-:Y:S02]  /*10a0*/  ULOP3.LUT UR13, UR22, UR13, URZ, 0xc0, !UPT ;  /* 0x0000000d160d7292 */ /* 0x000fe4000f8ec03f */
[----:B------:R-:W-:Y:S02]  /*10b0*/  UIADD3 UR6, -UR5, URZ, URZ ;  /* 0x0000003f05067290 */ /* 0x000fe4000fffe13f */
[----:B------:R-:W-:Y:S02]  /*10c0*/  UIMAD UR13, UR4, UR5, UR13 ;  /* 0x00000005040d72a4 */ /* 0x000fe4000f8e020d */
[----:B------:R-:W-:-:S02]  /*10d0*/  ULOP3.LUT UR15, UR16, UR15, URZ, 0xc0, !UPT ;  /* 0x0000000f100f7292 */ /* 0x000fc4000f8ec03f */
[----:B------:R-:W-:Y:S01]  /*10e0*/  UIMAD UR4, UR6, UR20, UR23 ;  /* 0x00000014060472a4 */ /* 0x000fe2000f8e0217 */
[----:B------:R-:W-:Y:S01]  /*10f0*/  ULDC UR5, c[0x0][0x610] ;  /* 0x0001840000057ab9 */ /* 0x000fe20000000800 */
[----:B------:R-:W-:Y:S02]  /*1100*/  UISETP.NE.AND UP0, UPT, UR46, URZ, UPT ;  /* 0x0000003f2e00728c */ /* 0x000fe4000bf05270 */
[----:B------:R-:W-:Y:S02]  /*1110*/  UIMAD UR12, UR13, UR5, UR12 ;  /* 0x000000050d0c72a4 */ /* 0x000fe4000f8e020c */
[----:B------:R-:W-:-:S04]  /*1120*/  UIMAD UR4, UR4, UR17, UR15 ;  /* 0x00000011040472a4 */ /* 0x000fc8000f8e020f */
[----:B------:R-:W-:Y:S02]  /*1130*/  USEL UR41, UR4, UR12, !UP0 ;  /* 0x0000000c04297287 */ /* 0x000fe4000c000000 */
[----:B------:R-:W-:-:S12]  /*1140*/  USEL UR42, UR12, UR4, !UP0 ;  /* 0x000000040c2a7287 */ /* 0x000fd8000c000000 */
.L_x_9:
[----:B------:R-:W-:-:S08]  /*1150*/  NOP ;  /* 0x0000000000007918 */ /* 0x000fd00000000000 */
[----:B------:R-:W1:Y:S02]  /*1160*/  USETMAXREG.TRY_ALLOC.CTAPOOL UP0, 0xf0 ;  /* 0x000000f0000079c8 */ /* 0x000e640008000600 */
[----:B-1----:R-:W-:-:S13]  /*1170*/  PLOP3.LUT P0, PT, PT, PT, UP0, 0x80, 0x0 ;  /* 0x000000000000781c */ /* 0x002fda0003f0f008 */
[----:B------:R-:W-:Y:S05]  /*1180*/  @!P0 BRA `(.L_x_9) ;  /* 0xfffffffc00f08947 */ /* 0x000fea000383ffff */
[----:B------:R-:W-:Y:S01]  /*1190*/  ULDC.64 UR4, c[0x0][0x598] ;  /* 0x0001660000047ab9 */ /* 0x000fe20000000a00 */
[----:B------:R-:W-:Y:S01]  /*11a0*/  ULDC.64 UR36, c[0x0][0x208] ;  /* 0x0000820000247ab9 */ /* 0x000fe20000000a00 */
[----:B------:R-:W-:-:S04]  /*11b0*/  ISETP.NE.U32.AND P0, PT, RZ, UR4, PT ;  /* 0x00000004ff007c0c */ /* 0x000fc8000bf05070 */
[----:B------:R-:W-:-:S13]  /*11c0*/  ISETP.NE.AND.EX P0, PT, RZ, UR5, PT, P0 ;  /* 0x00000005ff007c0c */ /* 0x000fda000bf05300 */
[----:B------:R-:W-:Y:S05]  /*11d0*/  @!P0 BRA `(.L_x_12) ;  /* 0x00000000001c8947 */ /* 0x000fea0003800000 */
[----:B------:R-:W1:Y:S02]  /*11e0*/  LDC.64 R2, c[0x0][0x598] ;  /* 0x00016600ff027b82 */ /* 0x000e640000000a00 */
[----:B-1----:R-:W2:Y:S02]  /*11f0*/  LDG.E.64 R2, desc[UR36][R2.64] ;  /* 0x0000002402027981 */ /* 0x002ea4000c1e1b00 */
[----:B--2---:R-:W-:-:S04]  /*1200*/  ISETP.NE.U32.AND P0, PT, R2, RZ, PT ;  /* 0x000000ff0200720c */ /* 0x004fc80003f05070 */
[----:B------:R-:W-:-:S13]  /*1210*/  ISETP.NE.AND.EX P0, PT, R3, RZ, PT, P0 ;  /* 0x000000ff0300720c */ /* 0x000fda0003f05300 */
[----:B------:R-:W-:Y:S05]  /*1220*/  @!P0 BRA `(.L_x_12) ;  /* 0x0000000000088947 */ /* 0x000fea0003800000 */
[----:B------:R1:W5:Y:S01]  /*1230*/  LD.E R17, desc[UR36][R2.64] ;  /* 0x0000002402117980 */ /* 0x000362000c101900 */
[----:B------:R-:W-:Y:S05]  /*1240*/  BRA `(.L_x_13) ;  /* 0x0000000000247947 */ /* 0x000fea0003800000 */
.L_x_12:
[----:B------:R-:W-:Y:S02]  /*1250*/  ULDC.64 UR4, c[0x0][0x588] ;  /* 0x0001620000047ab9 */ /* 0x000fe40000000a00 */
[----:B------:R-:W-:-:S04]  /*1260*/  ISETP.NE.U32.AND P0, PT, RZ, UR4, PT ;  /* 0x00000004ff007c0c */ /* 0x000fc8000bf05070 */
[----:B------:R-:W-:-:S13]  /*1270*/  ISETP.NE.AND.EX P0, PT, RZ, UR5, PT, P0 ;  /* 0x00000005ff007c0c */ /* 0x000fda000bf05300 */
[----:B------:R-:W-:Y:S05]  /*1280*/  @!P0 BRA `(.L_x_14) ;  /* 0x00000000000c8947 */ /* 0x000fea0003800000 */
[----:B------:R-:W1:Y:S02]  /*1290*/  LDC.64 R2, c[0x0][0x588] ;  /* 0x00016200ff027b82 */ /* 0x000e640000000a00 */
[----:B-1----:R2:W5:Y:S01]  /*12a0*/  LDG.E R17, desc[UR36][R2.64] ;  /* 0x0000002402117981 */ /* 0x002562000c1e1900 */
[----:B------:R-:W-:Y:S05]  /*12b0*/  BRA `(.L_x_13) ;  /* 0x0000000000087947 */ /* 0x000fea0003800000 */
.L_x_14:
[----:B------:R-:W-:Y:S02]  /*12c0*/  ULDC UR4, c[0x0][0x580] ;  /* 0x0001600000047ab9 */ /* 0x000fe40000000800 */
[----:B------:R-:W-:-:S07]  /*12d0*/  IMAD.U32 R17, RZ, RZ, UR4 ;  /* 0x00000004ff117e24 */ /* 0x000fce000f8e00ff */
.L_x_13:
[----:B------:R-:W-:Y:S02]  /*12e0*/  ULDC.64 UR4, c[0x0][0x5a0] ;  /* 0x0001680000047ab9 */ /* 0x000fe40000000a00 */
[----:B------:R-:W-:-:S04]  /*12f0*/  ISETP.NE.U32.AND P0, PT, RZ, UR4, PT ;  /* 0x00000004ff007c0c */ /* 0x000fc8000bf05070 */
[----:B------:R-:W-:-:S13]  /*1300*/  ISETP.NE.AND.EX P0, PT, RZ, UR5, PT, P0 ;  /* 0x00000005ff007c0c */ /* 0x000fda000bf05300 */
[----:B------:R-:W-:Y:S05]  /*1310*/  @!P0 BRA `(.L_x_15) ;  /* 0x00000000001c8947 */ /* 0x000fea0003800000 */
[----:B-12---:R-:W1:Y:S02]  /*1320*/  LDC.64 R2, c[0x0][0x5a0] ;  /* 0x00016800ff027b82 */ /* 0x006e640000000a00 */
[----:B-1----:R-:W2:Y:S02]  /*1330*/  LDG.E.64 R2, desc[UR36][R2.64] ;  /* 0x0000002402027981 */ /* 0x002ea4000c1e1b00 */
[----:B--2---:R-:W-:-:S04]  /*1340*/  ISETP.NE.U32.AND P0, PT, R2, RZ, PT ;  /* 0x000000ff0200720c */ /* 0x004fc80003f05070 */
[----:B------:R-:W-:-:S13]  /*1350*/  ISETP.NE.AND.EX P0, PT, R3, RZ, PT, P0 ;  /* 0x000000ff0300720c */ /* 0x000fda0003f05300 */
[----:B------:R-:W-:Y:S05]  /*1360*/  @!P0 BRA `(.L_x_15) ;  /* 0x0000000000088947 */ /* 0x000fea0003800000 */
[----:B------:R1:W5:Y:S01]  /*1370*/  LD.E R18, desc[UR36][R2.64] ;  /* 0x0000002402127980 */ /* 0x000362000c101900 */
[----:B------:R-:W-:Y:S05]  /*1380*/  BRA `(.L_x_16) ;  /* 0x0000000000247947 */ /* 0x000fea0003800000 */
.L_x_15:
[----:B------:R-:W-:Y:S02]  /*1390*/  ULDC.64 UR4, c[0x0][0x590] ;  /* 0x0001640000047ab9 */ /* 0x000fe40000000a00 */
[----:B------:R-:W-:-:S04]  /*13a0*/  ISETP.NE.U32.AND P0, PT, RZ, UR4, PT ;  /* 0x00000004ff007c0c */ /* 0x000fc8000bf05070 */
[----:B------:R-:W-:-:S13]  /*13b0*/  ISETP.NE.AND.EX P0, PT, RZ, UR5, PT, P0 ;  /* 0x00000005ff007c0c */ /* 0x000fda000bf05300 */
[----:B------:R-:W-:Y:S05]  /*13c0*/  @!P0 BRA `(.L_x_17) ;  /* 0x00000000000c8947 */ /* 0x000fea0003800000 */
[----:B-12---:R-:W1:Y:S02]  /*13d0*/  LDC.64 R2, c[0x0][0x590] ;  /* 0x00016400ff027b82 */ /* 0x006e640000000a00 */
[----:B-1----:R2:W5:Y:S01]  /*13e0*/  LDG.E R18, desc[UR36][R2.64] ;  /* 0x0000002402127981 */ /* 0x002562000c1e1900 */
[----:B------:R-:W-:Y:S05]  /*13f0*/  BRA `(.L_x_16) ;  /* 0x0000000000087947 */ /* 0x000fea0003800000 */
.L_x_17:
[----:B------:R-:W-:Y:S02]  /*1400*/  ULDC UR4, c[0x0][0x584] ;  /* 0x0001610000047ab9 */ /* 0x000fe40000000800 */
[----:B------:R-:W-:-:S07]  /*1410*/  IMAD.U32 R18, RZ, RZ, UR4 ;  /* 0x00000004ff127e24 */ /* 0x000fce000f8e00ff */
.L_x_16:
[----:B------:R-:W-:-:S13]  /*1420*/  LOP3.LUT P0, RZ, R0, 0xff, RZ, 0xc0, !PT ;  /* 0x000000ff00ff7812 */ /* 0x000fda000780c0ff */
[----:B------:R-:W-:Y:S05]  /*1430*/  @!P0 EXIT ;  /* 0x000000000000894d */ /* 0x000fea0003800000 */
[----:B------:R-:W-:Y:S01]  /*1440*/  ULDC UR4, c[0x0][0x28c] ;  /* 0x0000a30000047ab9 */ /* 0x000fe20000000800 */
[----:B------:R-:W-:Y:S01]  /*1450*/  UMOV UR38, URZ ;  /* 0x0000003f00267c82 */ /* 0x000fe20008000000 */
[----:B------:R-:W-:Y:S01]  /*1460*/  UIADD3 UR4, UR4, 0x1f, URZ ;  /* 0x0000001f04047890 */ /* 0x000fe2000fffe03f */
[----:B------:R-:W-:-:S03]  /*1470*/  UMOV UR39, URZ ;  /* 0x0000003f00277c82 */ /* 0x000fc60008000000 */
[----:B------:R-:W-:-:S04]  /*1480*/  USHF.R.S32.HI UR5, URZ, 0x1f, UR4 ;  /* 0x0000001f3f057899 */ /* 0x000fc80008011404 */
[----:B------:R-:W-:-:S04]  /*1490*/  ULEA.HI UR5, UR5, UR4, URZ, 0x5 ;  /* 0x0000000405057291 */ /* 0x000fc8000f8f283f */
[----:B------:R-:W-:-:S12]  /*14a0*/  USHF.R.S32.HI UR44, URZ, 0x5, UR5 ;  /* 0x000000053f2c7899 */ /* 0x000fd80008011405 */
.L_x_553:
[----:B------:R-:W3:Y:S01]  /*14b0*/  S2R R0, SR_TID.X ;  /* 0x0000000000007919 */ /* 0x000ee20000002100 */
[----:B----4-:R-:W4:Y:S01]  /*14c0*/  S2UR UR7, SR_CgaCtaId ;  /* 0x00000000000779c3 */ /* 0x010f220000008800 */
[----:B------:R-:W-:Y:S02]  /*14d0*/  UMOV UR6, 0x400 ;  /* 0x0000040000067882 */ /* 0x000fe40000000000 */
[----:B----4-:R-:W-:Y:S01]  /*14e0*/  ULEA UR6, UR7, UR6, 0x18 ;  /* 0x0000000607067291 */ /* 0x010fe2000f8ec03f */
[----:B---3--:R-:W-:-:S04]  /*14f0*/  LOP3.LUT R0, R0, 0x80, RZ, 0xc0, !PT ;  /* 0x0000008000007812 */ /* 0x008fc800078ec0ff */
[----:B------:R-:W-:-:S06]  /*1500*/  SHF.R.U32.HI R0, RZ, 0x7, R0 ;  /* 0x00000007ff007819 */ /* 0x000fcc0000011600 */
[----:B------:R-:W3:Y:S02]  /*1510*/  SHFL.IDX PT, R0, R0, RZ, 0x1f ;  /* 0x00001fff00007589 */ /* 0x000ee400000e0000 */
[----:B---3--:R-:W-:-:S13]  /*1520*/  R2UR UR4, R0 ;  /* 0x00000000000472ca */ /* 0x008fda00000e0000 */
[----:B------:R-:W-:-:S04]  /*1530*/  ULEA.HI UR5, UR4, UR4, URZ, 0x1 ;  /* 0x0000000404057291 */ /* 0x000fc8000f8f083f */
[----:B------:R-:W-:-:S04]  /*1540*/  ULOP3.LUT UR5, UR5, 0x1ffffe, URZ, 0xc0, !UPT ;  /* 0x001ffffe05057892 */ /* 0x000fc8000f8ec03f */
[----:B------:R-:W-:-:S03]  /*1550*/  UIADD3 UR5, UR4, -UR5, URZ ;  /* 0x8000000504057290 */ /* 0x000fc6000fffe03f */
[----:B------:R-:W-:Y:S01]  /*1560*/  ULDC UR4, c[0x0][0x28c] ;  /* 0x0000a30000047ab9 */ /* 0x000fe20000000800 */
[----:B------:R-:W-:Y:S01]  /*1570*/  ULEA UR5, UR5, UR6, 0xb ;  /* 0x0000000605057291 */ /* 0x000fe2000f8e583f */
[----:B------:R-:W-:-:S03]  /*1580*/  ISETP.LT.AND P0, PT, RZ, UR4, PT ;  /* 0x00000004ff007c0c */ /* 0x000fc6000bf01270 */
[----:B------:R-:W-:-:S04]  /*1590*/  UIADD3 UR5, UR5, 0x200, URZ ;  /* 0x0000020005057890 */ /* 0x000fc8000fffe03f */
[----:B------:R-:W-:-:S04]  /*15a0*/  USHF.R.U32.HI UR5, URZ, 0x4, UR5 ;  /* 0x000000043f057899 */ /* 0x000fc80008011605 */
[----:B------:R-:W-:-:S04]  /*15b0*/  ULOP3.LUT UR5, UR5, 0x3fff, URZ, 0xc0, !UPT ;  /* 0x00003fff05057892 */ /* 0x000fc8000f8ec03f */
[----:B------:R-:W-:Y:S01]  /*15c0*/  ULOP3.LUT UR45, UR5, 0x10000, URZ, 0xfc, !UPT ;  /* 0x00010000052d7892 */ /* 0x000fe2000f8efc3f */
[----:B------:R-:W-:Y:S11]  /*15d0*/  @P0 BRA `(.L_x_18) ;  /* 0x0000000000400947 */ /* 0x000ff60003800000 */
[----:B------:R-:W-:Y:S01]  /*15e0*/  MOV R0, 0x0 ;  /* 0x0000000000007802 */ /* 0x000fe20000000f00 */
[----:B------:R-:W-:Y:S01]  /*15f0*/  ULDC.64 UR4, c[0x4][0x68] ;  /* 0x01001a0000047ab9 */ /* 0x000fe20000000a00 */
[----:B------:R-:W-:Y:S01]  /*1600*/  ULDC.64 UR6, c[0x4][0x8] ;  /* 0x0100020000067ab9 */ /* 0x000fe20000000a00 */
[----:B------:R-:W-:Y:S01]  /*1610*/  IMAD.U32 R4, RZ, RZ, UR4 ;  /* 0x00000004ff047e24 */ /* 0x000fe2000f8e00ff */
[----:B-12---:R1:W2:Y:S01]  /*1620*/  LDC.64 R2, c[0x4][R0] ;  /* 0x0100000000027b82 */ /* 0x0062a20000000a00 */
[----:B------:R-:W-:Y:S01]  /*1630*/  IMAD.U32 R5, RZ, RZ, UR5 ;  /* 0x00000005ff057e24 */ /* 0x000fe2000f8e00ff */
[----:B------:R-:W-:Y:S01]  /*1640*/  ULDC.64 UR4, c[0x4][0x70] ;  /* 0x01001c0000047ab9 */ /* 0x000fe20000000a00 */
[----:B------:R-:W-:Y:S02]  /*1650*/  IMAD.U32 R10, RZ, RZ, UR6 ;  /* 0x00000006ff0a7e24 */ /* 0x000fe4000f8e00ff */
[----:B0-----:R-:W-:Y:S02]  /*1660*/  IMAD.U32 R6, RZ, RZ, UR4 ;  /* 0x00000004ff067e24 */ /* 0x001fe4000f8e00ff */
[----:B------:R-:W-:-:S02]  /*1670*/  IMAD.U32 R7, RZ, RZ, UR5 ;  /* 0x00000005ff077e24 */ /* 0x000fc4000f8e00ff */
[----:B------:R-:W-:Y:S02]  /*1680*/  IMAD.U32 R11, RZ, RZ, UR7 ;  /* 0x00000007ff0b7e24 */ /* 0x000fe4000f8e00ff */
[----:B------:R-:W-:Y:S02]  /*1690*/  IMAD.MOV.U32 R8, RZ, RZ, 0x1e1 ;  /* 0x000001e1ff087424 */ /* 0x000fe400078e00ff */
[----:B------:R-:W-:Y:S02]  /*16a0*/  IMAD.MOV.U32 R12, RZ, RZ, 0x1 ;  /* 0x00000001ff0c7424 */ /* 0x000fe400078e00ff */
[----:B-1----:R-:W-:-:S07]  /*16b0*/  IMAD.MOV.U32 R13, RZ, RZ, RZ ;  /* 0x000000ffff0d7224 */ /* 0x002fce00078e00ff */
[----:B------:R-:W-:-:S07]  /*16c0*/  LEPC R20, `(.L_x_18) ;  /* 0x000000001014794e */ /* 0x000fce0000000000 */
[----:B--2--5:R-:W-:Y:S05]  /*16d0*/  CALL.ABS.NOINC R2 ;  /* 0x0000000002007343 */ /* 0x024fea0003c00000 */
.L_x_18:
[----:B------:R-:W-:-:S06]  /*16e0*/  ULOP3.LUT UR4, UR40, 0x1, URZ, 0xfc, !UPT ;  /* 0x0000000128047892 */ /* 0x000fcc000f8efc3f */
[----:B------:R-:W-:-:S05]  /*16f0*/  IMAD.U32 R0, RZ, RZ, UR4 ;  /* 0x00000004ff007e24 */ /* 0x000fca000f8e00ff */
[----:B------:R-:W-:-:S13]  /*1700*/  ISETP.NE.AND P0, PT, R0, 0x3, PT ;  /* 0x000000030000780c */ /* 0x000fda0003f05270 */
[----:B------:R-:W-:Y:S05]  /*1710*/  @!P0 BRA `(.L_x_19) ;  /* 0x0000000000048947 */ /* 0x000fea0003800000 */
[----:B------:R-:W-:Y:S01]  /*1720*/  BPT.TRAP 0x1 ;  /* 0x000000040000795c */ /* 0x000fe20000300000 */
.L_x_19:
[----:B------:R-:W3:Y:S01]  /*1730*/  S2UR UR5, SR_CgaCtaId ;  /* 0x00000000000579c3 */ /* 0x000ee20000008800 */
[----:B------:R-:W-:Y:S01]  /*1740*/  UMOV UR4, 0x400 ;  /* 0x0000040000047882 */ /* 0x000fe20000000000 */
[----:B-12---:R-:W-:Y:S02]  /*1750*/  IMAD.U32 R2, RZ, RZ, UR38 ;  /* 0x00000026ff027e24 */ /* 0x006fe4000f8e00ff */
[----:B------:R-:W-:-:S03]  /*1760*/  IMAD.U32 R3, RZ, RZ, UR39 ;  /* 0x00000027ff037e24 */ /* 0x000fc6000f8e00ff */
[----:B------:R-:W-:Y:S01]  /*1770*/  SHF.L.U32 R2, R2, 0x1f, RZ ;  /* 0x0000001f02027819 */ /* 0x000fe200000006ff */
[----:B---3--:R-:W-:-:S06]  /*1780*/  ULEA UR4, UR5, UR4, 0x18 ;  /* 0x0000000405047291 */ /* 0x008fcc000f8ec03f */
[----:B------:R-:W-:-:S04]  /*1790*/  IMAD.U32 R0, RZ, RZ, UR4 ;  /* 0x00000004ff007e24 */ /* 0x000fc8000f8e00ff */
[----:B------:R-:W-:-:S04]  /*17a0*/  IMAD R3, R3, 0x8, R0 ;  /* 0x0000000803037824 */ /* 0x000fc800078e0200 */
[----:B------:R1:W2:Y:S01]  /*17b0*/  SYNCS.PHASECHK.TRANS64.TRYWAIT P1, [R3+URZ], R2 ;  /* 0x00000002030075a7 */ /* 0x0002a2000802017f */
[----:B------:R-:W-:Y:S05]  /*17c0*/  @!P0 BRA `(.L_x_20) ;  /* 0x0000000000048947 */ /* 0x000fea0003800000 */
[----:B------:R-:W-:Y:S01]  /*17d0*/  BPT.TRAP 0x1 ;  /* 0x000000040000795c */ /* 0x000fe20000300000 */
.L_x_20:
[----:B--2---:R-:W-:Y:S05]  /*17e0*/  @P1 BRA `(.L_x_21) ;  /* 0x0000000000081947 */ /* 0x004fea0003800000 */
[----:B------:R-:W2:Y:S02]  /*17f0*/  SYNCS.PHASECHK.TRANS64.TRYWAIT P1, [R3+URZ], R2 ;  /* 0x00000002030075a7 */ /* 0x000ea4000802017f */
[----:B--2---:R-:W-:Y:S05]  /*1800*/  @!P1 BRA `(.L_x_22) ;  /* 0x00000110003c9947 */ /* 0x004fea0003800000 */
.L_x_21:
[----:B------:R-:W-:-:S04]  /*1810*/  UISETP.LT.AND UP0, UPT, UR44, 0x1, UPT ;  /* 0x000000012c00788c */ /* 0x000fc8000bf01270 */
[----:B------:R-:W-:-:S06]  /*1820*/  USEL UR4, UR44, 0x1, UP0 ;  /* 0x000000012c047887 */ /* 0x000fcc0008000000 */
[----:B------:R-:W-:Y:S01]  /*1830*/  IMAD.U32 R4, RZ, RZ, UR4 ;  /* 0x00000004ff047e24 */ /* 0x000fe2000f8e00ff */
[----:B------:R-:W-:Y:S05]  /*1840*/  WARPSYNC.ALL ;  /* 0x0000000000007948 */ /* 0x000fea0003800000 */
[----:B------:R-:W-:-:S04]  /*1850*/  IADD3 R4, -R4, UR44, RZ ;  /* 0x0000002c04047c10 */ /* 0x000fc8000fffe1ff */
[----:B------:R-:W-:Y:S02]  /*1860*/  ISETP.GE.AND P1, PT, R4, 0x1, PT ;  /* 0x000000010400780c */ /* 0x000fe40003f26270 */
[----:B------:R-:W-:Y:S01]  /*1870*/  R2UR UR4, R0 ;  /* 0x00000000000472ca */ /* 0x000fe200000e0000 */
[----:B------:R-:W-:Y:S01]  /*1880*/  WARPGROUP.ARRIVE ;  /* 0x00000000000079c5 */ /* 0x000fe20000000000 */
[----:B------:R-:W-:Y:S01]  /*1890*/  UMOV UR5, 0xc0000010 ;  /* 0xc000001000057882 */ /* 0x000fe20000000000 */
[----:B------:R-:W-:-:S10]  /*18a0*/  UMOV UR7, 0xc0000010 ;  /* 0xc000001000077882 */ /* 0x000fd40000000000 */
[----:B------:R-:W-:-:S04]  /*18b0*/  UIADD3 UR4, UR4, 0x1c200, URZ ;  /* 0x0001c20004047890 */ /* 0x000fc8000fffe03f */
[----:B------:R-:W-:-:S04]  /*18c0*/  USHF.R.U32.HI UR4, URZ, 0x4, UR4 ;  /* 0x000000043f047899 */ /* 0x000fc80008011604 */
[----:B------:R-:W-:-:S04]  /*18d0*/  ULOP3.LUT UR4, UR4, 0x3fff, URZ, 0xc0, !UPT ;  /* 0x00003fff04047892 */ /* 0x000fc8000f8ec03f */
[----:B------:R-:W-:Y:S02]  /*18e0*/  ULOP3.LUT UR9, UR4, 0x10000, URZ, 0xfc, !UPT ;  /* 0x0001000004097892 */ /* 0x000fe4000f8efc3f */
[----:B------:R-:W-:Y:S02]  /*18f0*/  ULEA UR4, UR39, UR45, 0x9 ;  /* 0x0000002d27047291 */ /* 0x000fe4000f8e483f */
[----:B------:R-:W-:-:S09]  /*1900*/  ULEA UR6, UR39, UR9, 0x9 ;  /* 0x0000000927067291 */ /* 0x000fd2000f8e483f */
[----:B------:R-:W-:Y:S01]  /*1910*/  IGMMA.64x256x32.S8.S8 R24, gdesc[UR4], RZ, !UPT, gsb0 ;  /* 0x06600000041879f1 */ /* 0x000fe2000c0410ff */
[----:B------:R-:W-:Y:S01]  /*1920*/  UIADD3 UR4, UR4, 0x100, URZ ;  /* 0x0000010004047890 */ /* 0x000fe2000fffe03f */
[----:B------:R-:W-:Y:S01]  /*1930*/  UMOV UR5, 0xc0000010 ;  /* 0xc000001000057882 */ /* 0x000fe20000000000 */
[----:B------:R-:W-:Y:S02]  /*1940*/  WARPGROUP.DEPBAR.LE gsb0, 0x0 ;  /* 0x00008000000079c5 */ /* 0x000fe40000010000 */
[----:B------:R-:W-:Y:S04]  /*1950*/  STL.64 [R1], R24 ;  /* 0x0000001801007387 */ /* 0x000fe80000100a00 */
[----:B------:R-:W-:Y:S04]  /*1960*/  STL.64 [R1+0x8], R26 ;  /* 0x0000081a01007387 */ /* 0x000fe80000100a00 */
        /* <DEDUP_REMOVED lines=61> */
[----:B------:R3:W-:Y:S02]  /*1d40*/  STL.64 [R1+0x1f8], R150 ;  /* 0x0001f89601007387 */ /* 0x0007e40000100a00 */
[----:B---3--:R-:W-:-:S06]  /*1d50*/  WARPGROUP.ARRIVE ;  /* 0x00000000000079c5 */ /* 0x008fcc0000000000 */
[----:B------:R-:W-:Y:S03]  /*1d60*/  IGMMA.64x256x32.S8.S8 R24, gdesc[UR4], RZ, !UPT, gsb0 ;  /* 0x06600000041879f1 */ /* 0x000fe6000c0410ff */
[----:B------:R-:W-:Y:S02]  /*1d70*/  WARPGROUP.DEPBAR.LE gsb0, 0x0 ;  /* 0x00008000000079c5 */ /* 0x000fe40000010000 */
[----:B------:R-:W-:Y:S05]  /*1d80*/  @!P1 BRA `(.L_x_23) ;  /* 0x0000000c00989947 */ /* 0x000fea0003800000 */
[----:B------:R-:W-:Y:S02]  /*1d90*/  UIADD3 UR4, UR39, 0x1, URZ ;  /* 0x0000000127047890 */ /* 0x000fe4000fffe03f */
[----:B-12---:R-:W-:Y:S02]  /*1da0*/  IMAD.U32 R2, RZ, RZ, UR39 ;  /* 0x00000027ff027e24 */ /* 0x006fe4000f8e00ff */
[----:B------:R-:W-:-:S04]  /*1db0*/  UISETP.NE.AND UP0, UPT, UR4, 0xe, UPT ;  /* 0x0000000e0400788c */ /* 0x000fc8000bf05270 */
[----:B------:R-:W-:Y:S02]  /*1dc0*/  USEL UR5, URZ, 0x1, UP0 ;  /* 0x000000013f057887 */ /* 0x000fe40008000000 */
[----:B------:R-:W-:Y:S02]  /*1dd0*/  USEL UR8, UR4, URZ, UP0 ;  /* 0x0000003f04087287 */ /* 0x000fe40008000000 */
[----:B------:R-:W-:-:S06]  /*1de0*/  ULOP3.LUT UR5, UR38, UR5, URZ, 0x3c, !UPT ;  /* 0x0000000526057292 */ /* 0x000fcc000f8e3c3f */
[----:B------:R-:W-:-:S07]  /*1df0*/  IMAD.U32 R3, RZ, RZ, UR5 ;  /* 0x00000005ff037e24 */ /* 0x000fce000f8e00ff */
.L_x_30:
[----:B------:R-:W-:Y:S05]  /*1e00*/  @!P0 BRA `(.L_x_24) ;  /* 0x0000000000048947 */ /* 0x000fea0003800000 */
[----:B------:R-:W-:Y:S01]  /*1e10*/  BPT.TRAP 0x1 ;  /* 0x000000040000795c */ /* 0x000fe20000300000 */
.L_x_24:
[----:B------:R-:W1:Y:S01]  /*1e20*/  S2UR UR5, SR_CgaCtaId ;  /* 0x00000000000579c3 */ /* 0x000e620000008800 */
[----:B------:R-:W-:Y:S01]  /*1e30*/  UMOV UR4, 0x400 ;  /* 0x0000040000047882 */ /* 0x000fe20000000000 */
[----:B------:R-:W-:Y:S01]  /*1e40*/  IMAD.U32 R5, RZ, RZ, UR8 ;  /* 0x00000008ff057e24 */ /* 0x000fe2000f8e00ff */
[----:B0-----:R-:W-:Y:S01]  /*1e50*/  SHF.L.U32 R6, R3, 0x1f, RZ ;  /* 0x0000001f03067819 */ /* 0x001fe200000006ff */
[----:B-1----:R-:W-:-:S06]  /*1e60*/  ULEA UR4, UR5, UR4, 0x18 ;  /* 0x0000000405047291 */ /* 0x002fcc000f8ec03f */
[----:B------:R-:W-:-:S04]  /*1e70*/  IMAD.U32 R0, RZ, RZ, UR4 ;  /* 0x00000004ff007e24 */ /* 0x000fc8000f8e00ff */
[----:B------:R-:W-:-:S04]  /*1e80*/  IMAD R5, R5, 0x8, R0 ;  /* 0x0000000805057824 */ /* 0x000fc800078e0200 */
[----:B------:R0:W1:Y:S01]  /*1e90*/  SYNCS.PHASECHK.TRANS64.TRYWAIT P1, [R5+URZ], R6 ;  /* 0x00000006050075a7 */ /* 0x000062000802017f */
[----:B------:R-:W-:Y:S05]  /*1ea0*/  @!P0 BRA `(.L_x_25) ;  /* 0x0000000000048947 */ /* 0x000fea0003800000 */
[----:B------:R-:W-:Y:S01]  /*1eb0*/  BPT.TRAP 0x1 ;  /* 0x000000040000795c */ /* 0x000fe20000300000 */
.L_x_25:
[----:B-1----:R-:W-:Y:S05]  /*1ec0*/  @P1 BRA `(.L_x_26) ;  /* 0x0000000000081947 */ /* 0x002fea0003800000 */
[----:B------:R-:W1:Y:S02]  /*1ed0*/  SYNCS.PHASECHK.TRANS64.TRYWAIT P1, [R5+URZ], R6 ;  /* 0x00000006050075a7 */ /* 0x000e64000802017f */
[----:B-1----:R-:W-:Y:S05]  /*1ee0*/  @!P1 BRA `(.L_x_27) ;  /* 0x0000010800989947 */ /* 0x002fea0003800000 */
.L_x_26:
[----:B------:R-:W-:Y:S04]  /*1ef0*/  STL [R1+0x2b8], R155 ;  /* 0x0002b89b01007387 */ /* 0x000fe80000100800 */
        /* <DEDUP_REMOVED lines=21> */
[----:B------:R2:W-:Y:S04]  /*2050*/  STL.64 [R1+0x208], R108 ;  /* 0x0002086c01007387 */ /* 0x0005e80000100a00 */
[----:B--2---:R-:W2:Y:S04]  /*2060*/  LDL.LU.64 R108, [R1] ;  /* 0x00000000016c7983 */ /* 0x004ea80000300a00 */
[----:B------:R-:W2:Y:S04]  /*2070*/  LDL.LU.64 R110, [R1+0x8] ;  /* 0x00000800016e7983 */ /* 0x000ea80000300a00 */
        /* <DEDUP_REMOVED lines=61> */
[----:B------:R-:W2:Y:S01]  /*2450*/  LDL.LU.64 R234, [R1+0x1f8] ;  /* 0x0001f80001ea7983 */ /* 0x000ea20000300a00 */
[----:B------:R-:W-:-:S02]  /*2460*/  ULEA UR4, UR8, UR45, 0x9 ;  /* 0x0000002d08047291 */ /* 0x000fc4000f8e483f */
[----:B------:R-:W-:Y:S01]  /*2470*/  ULEA UR6, UR8, UR9, 0x9 ;  /* 0x0000000908067291 */ /* 0x000fe2000f8e483f */
[----:B------:R-:W-:Y:S01]  /*2480*/  UMOV UR5, 0xc0000010 ;  /* 0xc000001000057882 */ /* 0x000fe20000000000 */
[----:B------:R-:W-:Y:S01]  /*2490*/  UMOV UR7, 0xc0000010 ;  /* 0xc000001000077882 */ /* 0x000fe20000000000 */
[----:B--2---:R-:W-:-:S06]  /*24a0*/  WARPGROUP.ARRIVE ;  /* 0x00000000000079c5 */ /* 0x004fcc0000000000 */
[----:B------:R-:W-:Y:S03]  /*24b0*/  IGMMA.64x256x32.S8.S8 R108, gdesc[UR4], R108, gsb0 ;  /* 0x06600000046c79f1 */ /* 0x000fe6000804106c */
        /* <DEDUP_REMOVED lines=65> */
[----:B--2---:R3:W5:Y:S04]  /*28d0*/  LDL.LU R155, [R1+0x2b8] ;  /* 0x0002b800019b7983 */ /* 0x0047680000300800 */
        /* <DEDUP_REMOVED lines=22> */
[----:B------:R-:W-:Y:S01]  /*2a40*/  UIADD3 UR4, UR4, 0x100, URZ ;  /* 0x0000010004047890 */ /* 0x000fe2000fffe03f */
[----:B------:R-:W-:Y:S01]  /*2a50*/  UMOV UR5, 0xc0000010 ;  /* 0xc000001000057882 */ /* 0x000fe20000000000 */
[----:B--2---:R-:W-:-:S07]  /*2a60*/  WARPGROUP.ARRIVE ;  /* 0x00000000000079c5 */ /* 0x004fce0000000000 */
[----:B------:R-:W-:Y:S03]  /*2a70*/  IGMMA.64x256x32.S8.S8 R24, gdesc[UR4], R24, gsb0 ;  /* 0x06600000041879f1 */ /* 0x000fe60008041018 */
[----:B------:R-:W-:Y:S02]  /*2a80*/  WARPGROUP.DEPBAR.LE gsb0, 0x0 ;  /* 0x00008000000079c5 */ /* 0x000fe40000010000 */
[----:B---3--:R-:W-:Y:S05]  /*2a90*/  @!P0 BRA `(.L_x_28) ;  /* 0x0000000000048947 */ /* 0x008fea0003800000 */
[----:B------:R-:W-:Y:S01]  /*2aa0*/  BPT.TRAP 0x1 ;  /* 0x000000040000795c */ /* 0x000fe20000300000 */
.L_x_28:
[----:B------:R-:W-:Y:S01]  /*2ab0*/  ISETP.NE.AND P1, PT, R19, RZ, PT ;  /* 0x000000ff1300720c */ /* 0x000fe20003f25270 */
[----:B------:R-:W-:-:S12]  /*2ac0*/  UISETP.GT.U32.AND UP0, UPT, UR40, 0x1, UPT ;  /* 0x000000012800788c */ /* 0x000fd8000bf04070 */
[----:B01----:R-:W-:-:S04]  /*2ad0*/  @P1 IMAD R5, R2, 0x8, R0 ;  /* 0x0000000802051824 */ /* 0x003fc800078e0200 */
[----:B------:R-:W-:-:S05]  /*2ae0*/  @P1 VIADD R5, R5, 0x70 ;  /* 0x0000007005051836 */ /* 0x000fca0000000000 */
[----:B-----5:R-:W-:-:S04]  /*2af0*/  @P1 PRMT R5, R155, 0x654, R5 ;  /* 0x000006549b051816 */ /* 0x020fc80000000005 */
[----:B------:R0:W-:Y:S01]  /*2b00*/  @P1 SYNCS.ARRIVE.TRANS64.RED.A1T0 RZ, [R5+URZ], RZ ;  /* 0x000000ff05ff19a7 */ /* 0x0001e2000810043f */
[----:B------:R-:W-:-:S13]  /*2b10*/  PLOP3.LUT P1, PT, PT, PT, UP0, 0x80, 0x0 ;  /* 0x000000000000781c */ /* 0x000fda0003f2f008 */
[----:B0-----:R-:W-:Y:S05]  /*2b20*/  @P1 BRA `(.L_x_29) ;  /* 0x0000000000041947 */ /* 0x001fea0003800000 */
[----:B------:R-:W-:Y:S01]  /*2b30*/  BPT.TRAP 0x1 ;  /* 0x000000040000795c */ /* 0x000fe20000300000 */
.L_x_29:
[----:B------:R-:W-:Y:S01]  /*2b40*/  UIADD3 UR8, UR8, 0x1, URZ ;  /* 0x0000000108087890 */ /* 0x000fe2000fffe03f */
[----:B------:R-:W-:Y:S01]  /*2b50*/  ISETP.GT.AND P2, PT, R4, 0x1, PT ;  /* 0x000000010400780c */ /* 0x000fe20003f44270 */
[----:B------:R-:W-:Y:S02]  /*2b60*/  VIADD R2, R2, 0x1 ;  /* 0x0000000102027836 */ /* 0x000fe40000000000 */
[----:B------:R-:W-:Y:S01]  /*2b70*/  UISETP.NE.AND UP0, UPT, UR8, 0xe, UPT ;  /* 0x0000000e0800788c */ /* 0x000fe2000bf05270 */
[----:B------:R-:W-:Y:S02]  /*2b80*/  VIADD R4, R4, 0xffffffff ;  /* 0xffffffff04047836 */ /* 0x000fe40000000000 */
[C---:B------:R-:W-:Y:S01]  /*2b90*/  ISETP.NE.AND P1, PT, R2.reuse, 0xe, PT ;  /* 0x0000000e0200780c */ /* 0x040fe20003f25270 */
[----:B------:R-:W-:Y:S02]  /*2ba0*/  USEL UR4, URZ, 0x1, UP0 ;  /* 0x000000013f047887 */ /* 0x000fe40008000000 */
[----:B------:R-:W-:Y:S01]  /*2bb0*/  USEL UR8, UR8, URZ, UP0 ;  /* 0x0000003f08087287 */ /* 0x000fe20008000000 */
[----:B------:R-:W-:-:S03]  /*2bc0*/  SEL R2, R2, RZ, P1 ;  /* 0x000000ff02027207 */ /* 0x000fc60000800000 */
[----:B------:R-:W-:Y:S01]  /*2bd0*/  LOP3.LUT R3, R3, UR4, RZ, 0x3c, !PT ;  /* 0x0000000403037c12 */ /* 0x000fe2000f8e3cff */
[----:B------:R-:W-:Y:S07]  /*2be0*/  @P2 BRA `(.L_x_30) ;  /* 0xfffffff000842947 */ /* 0x000fee000383ffff */
.L_x_23:
[----:B-12---:R-:W1:Y:S02]  /*2bf0*/  LDC R2, c[0x0][0x28c] ;  /* 0x0000a300ff027b82 */ /* 0x006e640000000800 */
[----:B-1----:R-:W-:-:S13]  /*2c00*/  ISETP.GE.AND P1, PT, R2, 0x1, PT ;  /* 0x000000010200780c */ /* 0x002fda0003f26270 */
[----:B------:R-:W-:Y:S05]  /*2c10*/  @!P1 BRA `(.L_x_31) ;  /* 0x0000000000589947 */ /* 0x000fea0003800000 */
[----:B------:R-:W-:Y:S05]  /*2c20*/  @!P0 BRA `(.L_x_32) ;  /* 0x0000000000048947 */ /* 0x000fea0003800000 */
[----:B------:R-:W-:Y:S01]  /*2c30*/  BPT.TRAP 0x1 ;  /* 0x000000040000795c */ /* 0x000fe20000300000 */
.L_x_32:
[----:B------:R-:W-:Y:S01]  /*2c40*/  ISETP.NE.AND P0, PT, R19, RZ, PT ;  /* 0x000000ff1300720c */ /* 0x000fe20003f05270 */
[----:B------:R-:W-:-:S12]  /*2c50*/  BSSY B0, `(.L_x_33) ;  /* 0x000000e000007945 */ /* 0x000fd80003800000 */
[----:B------:R-:W-:Y:S05]  /*2c60*/  @!P0 BRA `(.L_x_34) ;  /* 0x0000000000308947 */ /* 0x000fea0003800000 */
[----:B------:R-:W-:-:S04]  /*2c70*/  UISETP.LT.AND UP0, UPT, UR44, 0x1, UPT ;  /* 0x000000012c00788c */ /* 0x000fc8000bf01270 */
[----:B------:R-:W-:-:S04]  /*2c80*/  USEL UR6, UR44, 0x1, UP0 ;  /* 0x000000012c067887 */ /* 0x000fc80008000000 */
[----:B------:R-:W-:-:S04]  /*2c90*/  UIADD3 UR6, UR39, UR44, -UR6 ;  /* 0x0000002c27067290 */ /* 0x000fc8000fffe806 */
[----:B------:R-:W-:-:S04]  /*2ca0*/  USHF.R.U32.HI UR4, URZ, 0x1, UR6 ;  /* 0x000000013f047899 */ /* 0x000fc80008011606 */
[----:B------:R-:W-:-:S04]  /*2cb0*/  UIMAD.WIDE.U32 UR4, UR4, -0x6db6db6d, URZ ;  /* 0x92492493040478a5 */ /* 0x000fc8000f8e003f */
[----:B------:R-:W-:-:S04]  /*2cc0*/  USHF.R.U32.HI UR4, URZ, 0x2, UR5 ;  /* 0x000000023f047899 */ /* 0x000fc80008011605 */
[----:B------:R-:W-:-:S06]  /*2cd0*/  UIMAD UR6, UR4, -0xe, UR6 ;  /* 0xfffffff2040678a4 */ /* 0x000fcc000f8e0206 */
[----:B------:R-:W-:-:S04]  /*2ce0*/  IMAD.U32 R2, RZ, RZ, UR6 ;  /* 0x00000006ff027e24 */ /* 0x000fc8000f8e00ff */
[----:B------:R-:W-:-:S04]  /*2cf0*/  IMAD R0, R2, 0x8, R0 ;  /* 0x0000000802007824 */ /* 0x000fc800078e0200 */
[----:B------:R-:W-:-:S05]  /*2d00*/  VIADD R0, R0, 0x70 ;  /* 0x0000007000007836 */ /* 0x000fca0000000000 */
[----:B------:R-:W-:-:S04]  /*2d10*/  PRMT R0, R155, 0x654, R0 ;  /* 0x000006549b007816 */ /* 0x000fc80000000000 */
[----:B------:R1:W-:Y:S03]  /*2d20*/  SYNCS.ARRIVE.TRANS64.RED.A1T0 RZ, [R0+URZ], RZ ;  /* 0x000000ff00ff79a7 */ /* 0x0003e6000810043f */
.L_x_34:
[----:B------:R-:W-:Y:S05]  /*2d30*/  BSYNC B0 ;  /* 0x0000000000007941 */ /* 0x000fea0003800000 */
.L_x_33:
[----:B------:R-:W-:-:S06]  /*2d40*/  UISETP.GT.U32.AND UP0, UPT, UR40, 0x1, UPT ;  /* 0x000000012800788c */ /* 0x000fcc000bf04070 */
[----:B------:R-:W-:-:S13]  /*2d50*/  PLOP3.LUT P0, PT, PT, PT, UP0, 0x80, 0x0 ;  /* 0x000000000000781c */ /* 0x000fda0003f0f008 */
[----:B------:R-:W-:Y:S05]  /*2d60*/  @P0 BRA `(.L_x_31) ;  /* 0x0000000000040947 */ /* 0x000fea0003800000 */
[----:B------:R-:W-:Y:S01]  /*2d70*/  BPT.TRAP 0x1 ;  /* 0x000000040000795c */ /* 0x000fe20000300000 */
.L_x_31:
[----:B0-----:R-:W0:Y:S01]  /*2d80*/  S2R R6, SR_TID.X ;  /* 0x0000000000067919 */ /* 0x001e220000002100 */
[----:B------:R-:W-:Y:S01]  /*2d90*/  IMAD.MOV.U32 R13, RZ, RZ, 0x6540 ;  /* 0x00006540ff0d7424 */ /* 0x000fe200078e00ff */
[----:B------:R-:W-:Y:S02]  /*2da0*/  UIMAD.WIDE UR8, UR42, 0x100, URZ ;  /* 0x000001002a0878a5 */ /* 0x000fe4000f8e023f */
[----:B------:R-:W-:Y:S01]  /*2db0*/  USHF.R.S32.HI UR10, URZ, 0x1f, UR43 ;  /* 0x0000001f3f0a7899 */ /* 0x000fe2000801142b */
[----:B------:R-:W-:Y:S01]  /*2dc0*/  ULDC.64 UR6, c[0x0][0x5d0] ;  /* 0x0001740000067ab9 */ /* 0x000fe20000000a00 */
[----:B------:R-:W-:Y:S02]  /*2dd0*/  ULDC UR5, c[0x0][0x288] ;  /* 0x0000a20000057ab9 */ /* 0x000fe40000000800 */
[----:B------:R-:W-:Y:S02]  /*2de0*/  UIMAD UR4, UR10, UR6, URZ ;  /* 0x000000060a0472a4 */ /* 0x000fe4000f8e023f */
[----:B------:R-:W-:-:S02]  /*2df0*/  USHF.L.U32 UR42, UR42, 0x8, URZ ;  /* 0x000000082a2a7899 */ /* 0x000fc4000800063f */
[----:B------:R-:W-:Y:S02]  /*2e00*/  UIADD3 UR39, UR44, UR39, URZ ;  /* 0x000000272c277290 */ /* 0x000fe4000fffe03f */
[----:B------:R-:W-:Y:S02]  /*2e10*/  UIMAD UR4, UR43, UR7, UR4 ;  /* 0x000000072b0472a4 */ /* 0x000fe4000f8e0204 */
[----:B------:R-:W-:Y:S02]  /*2e20*/  UISETP.GT.U32.AND UP1, UPT, UR39, 0xd, UPT ;  /* 0x0000000d2700788c */ /* 0x000fe4000bf24070 */
[----:B------:R-:W-:Y:S02]  /*2e30*/  UISETP.GE.U32.AND UP2, UPT, UR44, 0xe, UPT ;  /* 0x0000000e2c00788c */ /* 0x000fe4000bf46070 */
[----:B------:R-:W-:Y:S01]  /*2e40*/  UISETP.LT.U32.AND UP1, UPT, UR44, 0xe, UP1 ;  /* 0x0000000e2c00788c */ /* 0x000fe20008f21070 */
[--C-:B0-----:R-:W-:Y:S01]  /*2e50*/  SHF.R.U32.HI R2, RZ, 0x7, R6.reuse ;  /* 0x00000007ff027819 */ /* 0x101fe20000011606 */
[----:B------:R-:W-:Y:S01]  /*2e60*/  IMAD.SHL.U32 R12, R6, 0x2, RZ ;  /* 0x00000002060c7824 */ /* 0x000fe200078e00ff */
[----:B------:R-:W-:-:S02]  /*2e70*/  SHF.R.U32.HI R3, RZ, 0x2, R6 ;  /* 0x00000002ff037819 */ /* 0x000fc40000011606 */
[----:B------:R-:W-:Y:S02]  /*2e80*/  LOP3.LUT R2, R2, 0x1, RZ, 0xc0, !PT ;  /* 0x0000000102027812 */ /* 0x000fe400078ec0ff */
[----:B------:R-:W-:Y:S02]  /*2e90*/  LOP3.LUT R4, R6, 0x60, RZ, 0xc0, !PT ;  /* 0x0000006006047812 */ /* 0x000fe400078ec0ff */
[----:B------:R-:W-:Y:S01]  /*2ea0*/  LOP3.LUT R3, R3, 0x7, RZ, 0xc0, !PT ;  /* 0x0000000703037812 */ /* 0x000fe200078ec0ff */
[----:B------:R-:W-:Y:S01]  /*2eb0*/  IMAD.SHL.U32 R160, R2, 0x40, RZ ;  /* 0x0000004002a07824 */ /* 0x000fe200078e00ff */
[----:B------:R-:W-:Y:S02]  /*2ec0*/  LOP3.LUT R12, R12, 0x6, RZ, 0xc0, !PT ;  /* 0x000000060c0c7812 */ /* 0x000fe400078ec0ff */
[----:B------:R-:W-:Y:S02]  /*2ed0*/  SHF.R.U32.HI R4, RZ, 0x1, R4 ;  /* 0x00000001ff047819 */ /* 0x000fe40000011604 */
[----:B------:R-:W-:-:S02]  /*2ee0*/  LOP3.LUT R160, R160, 0x40, R3, 0xe2, !PT ;  /* 0x00000040a0a07812 */ /* 0x000fc400078ee203 */
[----:B------:R-:W-:Y:S01]  /*2ef0*/  PRMT R12, R12, R13, UR41 ;  /* 0x000000290c0c7e16 */ /* 0x000fe2000800000d */
[----:B------:R-:W-:Y:S01]  /*2f00*/  USHF.L.U32 UR41, UR41, 0x8, URZ ;  /* 0x0000000829297899 */ /* 0x000fe2000800063f */
[----:B-1----:R-:W-:Y:S01]  /*2f10*/  IADD3 R0, RZ, -R4, -R3 ;  /* 0x80000004ff007210 */ /* 0x002fe20007ffe803 */
[----:B------:R-:W-:Y:S01]  /*2f20*/  IMAD.MOV.U32 R3, RZ, RZ, -0x2 ;  /* 0xfffffffeff037424 */ /* 0x000fe200078e00ff */
[----:B------:R-:W-:Y:S01]  /*2f30*/  LOP3.LUT R160, R160, UR8, R4, 0xfe, !PT ;  /* 0x00000008a0a07c12 */ /* 0x000fe2000f8efe04 */
[----:B------:R-:W-:Y:S01]  /*2f40*/  IMAD.U32 R4, RZ, RZ, UR6 ;  /* 0x00000006ff047e24 */ /* 0x000fe2000f8e00ff */
[----:B------:R-:W-:Y:S01]  /*2f50*/  SHF.R.S32.HI R13, RZ, 0x1f, R12 ;  /* 0x0000001fff0d7819 */ /* 0x000fe2000001140c */
[----:B------:R-:W-:Y:S01]  /*2f60*/  ULDC UR6, c[0x0][0x284] ;  /* 0x0000a10000067ab9 */ /* 0x000fe20000000800 */
[----:B------:R-:W-:Y:S01]  /*2f70*/  UISETP.GE.AND UP0, UPT, UR41, UR5, UPT ;  /* 0x000000052900728c */ /* 0x000fe2000bf06270 */
[----:B------:R-:W-:Y:S02]  /*2f80*/  IMAD R0, R2, -0x40, R0 ;  /* 0xffffffc002007824 */ /* 0x000fe400078e0200 */
[----:B------:R-:W-:Y:S01]  /*2f90*/  IMAD.U32 R154, RZ, RZ, UR6 ;  /* 0x00000006ff9a7e24 */ /* 0x000fe2000f8e00ff */
[----:B------:R-:W-:Y:S01]  /*2fa0*/  UISETP.GE.OR UP0, UPT, UR42, UR6, UP0 ;  /* 0x000000062a00728c */ /* 0x000fe20008706670 */
[----:B------:R-:W-:Y:S01]  /*2fb0*/  IMAD.WIDE.U32 R4, R4, UR43, R12 ;  /* 0x0000002b04047c25 */ /* 0x000fe2000f8e000c */
[----:B------:R-:W-:-:S02]  /*2fc0*/  USEL UR6, URZ, 0x1, !UP1 ;  /* 0x000000013f067887 */ /* 0x000fc4000c800000 */
[----:B------:R-:W-:Y:S01]  /*2fd0*/  IADD3 R154, R154, -UR42, R0 ;  /* 0x8000002a9a9a7c10 */ /* 0x000fe2000fffe000 */
[----:B------:R-:W-:Y:S01]  /*2fe0*/  VIADD R5, R5, UR4 ;  /* 0x0000000405057c36 */ /* 0x000fe20008000000 */
[----:B------:R-:W-:Y:S01]  /*2ff0*/  LOP3.LUT R0, R6, 0x3, RZ, 0xc0, !PT ;  /* 0x0000000306007812 */ /* 0x000fe200078ec0ff */
[----:B------:R-:W-:Y:S01]  /*3000*/  USHF.R.U32.HI UR4, URZ, 0x1, UR39 ;  /* 0x000000013f047899 */ /* 0x000fe20008011627 */
[----:B------:R-:W-:Y:S01]  /*3010*/  PLOP3.LUT P0, PT, PT, PT, UP0, 0x80, 0x0 ;  /* 0x000000000000781c */ /* 0x000fe20003f0f008 */
[----:B------:R-:W-:Y:S02]  /*3020*/  ULOP3.LUT UR38, UR38, UR6, URZ, 0x3c, !UPT ;  /* 0x0000000626267292 */ /* 0x000fe4000f8e3c3f */
[----:B------:R-:W-:Y:S01]  /*3030*/  IMAD R0, R0, R3, UR5 ;  /* 0x0000000500007e24 */ /* 0x000fe2000f8e0203 */
[----:B------:R-:W-:Y:S01]  /*3040*/  UIMAD.WIDE.U32 UR4, UR4, -0x6db6db6d, URZ ;  /* 0x92492493040478a5 */ /* 0x000fe2000f8e003f */
[----:B------:R-:W-:Y:S02]  /*3050*/  UMOV UR42, 0xffffffff ;  /* 0xffffffff002a7882 */ /* 0x000fe40000000000 */
[----:B------:R-:W-:Y:S01]  /*3060*/  VIADD R0, R0, -UR41 ;  /* 0x8000002900007c36 */ /* 0x000fe20008000000 */
[----:B------:R-:W-:-:S04]  /*3070*/  USHF.R.U32.HI UR4, URZ, 0x2, UR5 ;  /* 0x000000023f047899 */ /* 0x000fc80008011605 */
[----:B------:R-:W-:Y:S02]  /*3080*/  UIMAD UR39, UR4, -0xe, UR39 ;  /* 0xfffffff2042778a4 */ /* 0x000fe4000f8e0227 */
[----:B------:R-:W-:Y:S01]  /*3090*/  @UP2 ULOP3.LUT UR38, UR38, 0x1, UR4, 0x78, !UPT ;  /* 0x0000000126262892 */ /* 0x000fe2000f8e7804 */
[----:B------:R-:W-:Y:S11]  /*30a0*/  @P0 BRA `(.L_x_35) ;  /* 0x000000d000f80947 */ /* 0x000ff60003800000 */
[----:B------:R-:W0:Y:S01]  /*30b0*/  LDC.64 R2, c[0x0][0x5c8] ;  /* 0x00017200ff027b82 */ /* 0x000e220000000a00 */
[----:B------:R-:W-:Y:S01]  /*30c0*/  ULDC.64 UR4, c[0x0][0x5c0] ;  /* 0x0001700000047ab9 */ /* 0x000fe20000000a00 */
[----:B------:R-:W-:Y:S01]  /*30d0*/  BSSY B0, `(.L_x_35) ;  /* 0x0000d3b000007945 */ /* 0x000fe20003800000 */
[C---:B0-----:R-:W-:Y:S01]  /*30e0*/  IMAD R6, R2.reuse, UR9, RZ ;  /* 0x0000000902067c24 */ /* 0x041fe2000f8e02ff */
[----:B------:R-:W-:Y:S01]  /*30f0*/  SHF.L.U64.HI R9, R2, 0x3, R3 ;  /* 0x0000000302097819 */ /* 0x000fe20000010203 */
[----:B------:R-:W-:-:S04]  /*3100*/  IMAD.WIDE.U32 R4, R160, R2, R4 ;  /* 0x00000002a0047225 */ /* 0x000fc800078e0004 */
[----:B------:R-:W-:Y:S01]  /*3110*/  IMAD R6, R160, R3, R6 ;  /* 0x00000003a0067224 */ /* 0x000fe200078e0206 */
[----:B------:R-:W-:Y:S01]  /*3120*/  IADD3 R4, P0, R4, UR4, RZ ;  /* 0x0000000404047c10 */ /* 0x000fe2000ff1e0ff */
[----:B------:R-:W-:Y:S02]  /*3130*/  IMAD.SHL.U32 R8, R2, 0x8, RZ ;  /* 0x0000000802087824 */ /* 0x000fe400078e00ff */
[----:B------:R-:W-:-:S03]  /*3140*/  IMAD.IADD R6, R5, 0x1, R6 ;  /* 0x0000000105067824 */ /* 0x000fc600078e0206 */
[-C--:B------:R-:W-:Y:S02]  /*3150*/  IADD3 R10, P1, R8, R4.reuse, RZ ;  /* 0x00000004080a7210 */ /* 0x080fe40007f3e0ff */
[----:B------:R-:W-:Y:S02]  /*3160*/  IADD3.X R5, R6, UR5, RZ, P0, !PT ;  /* 0x0000000506057c10 */ /* 0x000fe400087fe4ff */
[----:B------:R-:W-:-:S03]  /*3170*/  LEA R6, P0, R2, R4, 0x7 ;  /* 0x0000000402067211 */ /* 0x000fc600078038ff */
[----:B------:R-:W-:Y:S01]  /*3180*/  IMAD.X R11, R9, 0x1, R5, P1 ;  /* 0x00000001090b7824 */ /* 0x000fe200008e0605 */
[----:B------:R-:W-:Y:S02]  /*3190*/  LEA.HI.X R7, R2, R5, R3, 0x7, P0 ;  /* 0x0000000502077211 */ /* 0x000fe400000f3c03 */
[----:B-----5:R-:W-:Y:S02]  /*31a0*/  ISETP.NE.AND P0, PT, R18, RZ, PT ;  /* 0x000000ff1200720c */ /* 0x020fe40003f05270 */
[----:B------:R-:W-:-:S05]  /*31b0*/  IADD3 R8, P2, R8, R6, RZ ;  /* 0x0000000608087210 */ /* 0x000fca0007f5e0ff */
[----:B------:R-:W-:-:S06]  /*31c0*/  IMAD.X R9, R9, 0x1, R7, P2 ;  /* 0x0000000109097824 */ /* 0x000fcc00010e0607 */
[----:B------:R-:W-:Y:S05]  /*31d0*/  @!P0 BRA `(.L_x_36) ;  /* 0x0000009800988947 */ /* 0x000fea0003800000 */
[----:B------:R-:W0:Y:S01]  /*31e0*/  LDC.64 R20, c[0x0][0x5b0] ;  /* 0x00016c00ff147b82 */ /* 0x000e220000000a00 */
[----:B------:R-:W-:Y:S01]  /*31f0*/  ULDC.64 UR6, c[0x0][0x5b8] ;  /* 0x00016e0000067ab9 */ /* 0x000fe20000000a00 */
[----:B------:R-:W-:Y:S01]  /*3200*/  ISETP.GE.AND P1, PT, R154, 0x1, PT ;  /* 0x000000019a00780c */ /* 0x000fe20003f26270 */
[----:B------:R-:W-:Y:S02]  /*3210*/  UIMAD UR4, UR10, UR6, URZ ;  /* 0x000000060a0472a4 */ /* 0x000fe4000f8e023f */
[----:B------:R-:W-:Y:S01]  /*3220*/  IMAD.U32 R156, RZ, RZ, UR6 ;  /* 0x00000006ff9c7e24 */ /* 0x000fe2000f8e00ff */
[----:B------:R-:W-:Y:S01]  /*3230*/  BSSY B1, `(.L_x_37) ;  /* 0x000000e000017945 */ /* 0x000fe20003800000 */
[----:B------:R-:W-:Y:S01]  /*3240*/  ISETP.LT.OR P2, PT, R0, 0x1, !P1 ;  /* 0x000000010000780c */ /* 0x000fe20004f41670 */
[----:B------:R-:W-:Y:S01]  /*3250*/  UIMAD UR4, UR43, UR7, UR4 ;  /* 0x000000072b0472a4 */ /* 0x000fe2000f8e0204 */
[----:B------:R-:W1:Y:S01]  /*3260*/  LDC.64 R22, c[0x0][0x5a8] ;  /* 0x00016a00ff167b82 */ /* 0x000e620000000a00 */
[----:B------:R-:W-:-:S04]  /*3270*/  IMAD.WIDE.U32 R156, R156, UR43, R12 ;  /* 0x0000002b9c9c7c25 */ /* 0x000fc8000f8e000c */
[----:B------:R-:W-:Y:S02]  /*3280*/  VIADD R153, R157, UR4 ;  /* 0x000000049d997c36 */ /* 0x000fe40008000000 */
[----:B------:R-:W-:Y:S02]  /*3290*/  IMAD.MOV.U32 R152, RZ, RZ, R156 ;  /* 0x000000ffff987224 */ /* 0x000fe400078e009c */
[----:B0-----:R-:W-:Y:S02]  /*32a0*/  IMAD R161, R20, UR9, RZ ;  /* 0x0000000914a17c24 */ /* 0x001fe4000f8e02ff */
[----:B------:R-:W-:-:S04]  /*32b0*/  IMAD.WIDE.U32 R2, R160, R20, R152 ;  /* 0x00000014a0027225 */ /* 0x000fc800078e0098 */
[----:B------:R-:W-:Y:S01]  /*32c0*/  IMAD R161, R160, R21, R161 ;  /* 0x00000015a0a17224 */ /* 0x000fe200078e02a1 */
[----:B-1----:R-:W-:-:S04]  /*32d0*/  IADD3 R14, P0, R2, R22, RZ ;  /* 0x00000016020e7210 */ /* 0x002fc80007f1e0ff */
[----:B------:R-:W-:Y:S01]  /*32e0*/  IADD3.X R15, R23, R3, R161, P0, !PT ;  /* 0x00000003170f7210 */ /* 0x000fe200007fe4a1 */
[----:B------:R-:W-:Y:S08]  /*32f0*/  @P2 BRA `(.L_x_38) ;  /* 0x0000000000042947 */ /* 0x000ff00003800000 */
[----:B------:R0:W5:Y:S02]  /*3300*/  LDG.E.U8 R16, desc[UR36][R14.64] ;  /* 0x000000240e107981 */ /* 0x000164000c1e1100 */
.L_x_38:
[----:B------:R-:W-:Y:S05]  /*3310*/  BSYNC B1 ;  /* 0x0000000000017941 */ /* 0x000fea0003800000 */
.L_x_37:
[----:B------:R-:W2:Y:S01]  /*3320*/  LDL.LU R3, [R1] ;  /* 0x0000000001037983 */ /* 0x000ea20000300800 */
[----:B-----5:R-:W-:Y:S01]  /*3330*/  LOP3.LUT R2, R16, 0xffff, RZ, 0xc0, !PT ;  /* 0x0000ffff10027812 */ /* 0x020fe200078ec0ff */
[----:B------:R-:W-:Y:S01]  /*3340*/  BSSY B1, `(.L_x_39) ;  /* 0x000000a000017945 */ /* 0x000fe20003800000 */
[----:B------:R-:W-:Y:S02]  /*3350*/  ISETP.LT.OR P0, PT, R0, 0x2, !P1 ;  /* 0x000000020000780c */ /* 0x000fe40004f01670 */
[----:B------:R-:W-:-:S05]  /*3360*/  PRMT R2, R2, 0x8880, RZ ;  /* 0x0000888002027816 */ /* 0x000fca00000000ff */
[----:B------:R-:W-:-:S04]  /*3370*/  IMAD R2, R2, R18, RZ ;  /* 0x0000001202027224 */ /* 0x000fc800078e02ff */
[----:B--2---:R-:W-:-:S05]  /*3380*/  @!P2 IMAD R3, R3, R17, R2 ;  /* 0x000000110303a224 */ /* 0x004fca00078e0202 */
[----:B------:R1:W-:Y:S01]  /*3390*/  @!P2 STG.E.U8 desc[UR36][R4.64], R3 ;  /* 0x000000030400a986 */ /* 0x0003e2000c101124 */
[----:B------:R-:W-:Y:S05]  /*33a0*/  @P0 BRA `(.L_x_40) ;  /* 0x00000000000c0947 */ /* 0x000fea0003800000 */
[----:B------:R-:W2:Y:S02]  /*33b0*/  LDG.E.U8 R16, desc[UR36][R14.64+0x1] ;  /* 0x000001240e107981 */ /* 0x000ea4000c1e1100 */
[----:B--2---:R-:W-:-:S05]  /*33c0*/  PRMT R2, R16, 0x8880, RZ ;  /* 0x0000888010027816 */ /* 0x004fca00000000ff */
[----:B------:R-:W-:-:S07]  /*33d0*/  IMAD R2, R2, R18, RZ ;  /* 0x0000001202027224 */ /* 0x000fce00078e02ff */
.L_x_40:
[----:B------:R-:W-:Y:S05]  /*33e0*/  BSYNC B1 ;  /* 0x0000000000017941 */ /* 0x000fea0003800000 */
.L_x_39:
[----:B-1----:R-:W2:Y:S01]  /*33f0*/  LDL.LU R3, [R1+0x4] ;  /* 0x0000040001037983 */ /* 0x002ea20000300800 */
[C---:B------:R-:W-:Y:S01]  /*3400*/  SHF.L.U64.HI R159, R20.reuse, 0x3, R21 ;  /* 0x00000003149f7819 */ /* 0x040fe20000010215 */
[----:B------:R-:W-:Y:S01]  /*3410*/  IMAD.SHL.U32 R158, R20, 0x8, RZ ;  /* 0x00000008149e7824 */ /* 0x000fe200078e00ff */
[----:B------:R-:W-:Y:S03]  /*3420*/  BSSY B1, `(.L_x_41) ;  /* 0x000000d000017945 */ /* 0x000fe60003800000 */
[----:B------:R-:W-:-:S04]  /*3430*/  IMAD.WIDE.U32 R12, R160, R20, R158 ;  /* 0x00000014a00c7225 */ /* 0x000fc800078e009e */
[----:B------:R-:W-:Y:S01]  /*3440*/  IMAD.IADD R161, R161, 0x1, R13 ;  /* 0x00000001a1a17824 */ /* 0x000fe200078e020d */
[----:B------:R-:W-:-:S04]  /*3450*/  IADD3 R12, P2, P3, R156, R22, R12 ;  /* 0x000000169c0c7210 */ /* 0x000fc80007b5e00c */
[----:B------:R-:W-:Y:S01]  /*3460*/  IADD3.X R13, R153, R23, R161, P2, P3 ;  /* 0x00000017990d7210 */ /* 0x000fe200017e64a1 */
[----:B--2---:R-:W-:-:S05]  /*3470*/  @!P0 IMAD R3, R3, R17, R2 ;  /* 0x0000001103038224 */ /* 0x004fca00078e0202 */
[----:B------:R1:W-:Y:S01]  /*3480*/  @!P0 STG.E.U8 desc[UR36][R4.64+0x1], R3 ;  /* 0x0000010304008986 */ /* 0x0003e2000c101124 */
[----:B------:R-:W-:-:S04]  /*3490*/  ISETP.GE.AND P0, PT, R154, 0x9, PT ;  /* 0x000000099a00780c */ /* 0x000fc80003f06270 */
[----:B------:R-:W-:-:S13]  /*34a0*/  ISETP.LT.OR P4, PT, R0, 0x1, !P0 ;  /* 0x000000010000780c */ /* 0x000fda0004781670 */
[----:B-1----:R-:W-:Y:S05]  /*34b0*/  @P4 BRA `(.L_x_42) ;  /* 0x00000000000c4947 */ /* 0x002fea0003800000 */
[----:B------:R-:W2:Y:S02]  /*34c0*/  LDG.E.U8 R16, desc[UR36][R12.64] ;  /* 0x000000240c107981 */ /* 0x000ea4000c1e1100 */
[----:B--2---:R-:W-:-:S05]  /*34d0*/  PRMT R2, R16, 0x8880, RZ ;  /* 0x0000888010027816 */ /* 0x004fca00000000ff */
[----:B------:R-:W-:-:S07]  /*34e0*/  IMAD R2, R2, R18, RZ ;  /* 0x0000001202027224 */ /* 0x000fce00078e02ff */
.L_x_42:
[----:B------:R-:W-:Y:S05]  /*34f0*/  BSYNC B1 ;  /* 0x0000000000017941 */ /* 0x000fea0003800000 */
.L_x_41:
[----:B------:R-:W2:Y:S01]  /*3500*/  LDL.LU R3, [R1+0x8] ;  /* 0x0000080001037983 */ /* 0x000ea20000300800 */
[----:B------:R-:W-:Y:S01]  /*3510*/  ISETP.LT.OR P2, PT, R0, 0x2, !P0 ;  /* 0x000000020000780c */ /* 0x000fe20004741670 */
[----:B------:R-:W-:Y:S01]  /*3520*/  BSSY B1, `(.L_x_43) ;  /* 0x0000007000017945 */ /* 0x000fe20003800000 */
[----:B--2---:R-:W-:-:S05]  /*3530*/  @!P4 IMAD R3, R3, R17, R2 ;  /* 0x000000110303c224 */ /* 0x004fca00078e0202 */
[----:B------:R1:W-:Y:S06]  /*3540*/  @!P4 STG.E.U8 desc[UR36][R10.64], R3 ;  /* 0x000000030a00c986 */ /* 0x0003ec000c101124 */
[----:B------:R-:W-:Y:S05]  /*3550*/  @P2 BRA `(.L_x_44) ;  /* 0x00000000000c2947 */ /* 0x000fea0003800000 */
[----:B------:R-:W2:Y:S02]  /*3560*/  LDG.E.U8 R16, desc[UR36][R12.64+0x1] ;  /* 0x000001240c107981 */ /* 0x000ea4000c1e1100 */
[----:B--2---:R-:W-:-:S05]  /*3570*/  PRMT R2, R16, 0x8880, RZ ;  /* 0x0000888010027816 */ /* 0x004fca00000000ff */
[----:B------:R-:W-:-:S07]  /*3580*/  IMAD R2, R2, R18, RZ ;  /* 0x0000001202027224 */ /* 0x000fce00078e02ff */
.L_x_44:
[----:B------:R-:W-:Y:S05]  /*3590*/  BSYNC B1 ;  /* 0x0000000000017941 */ /* 0x000fea0003800000 */
.L_x_43:
[----:B-1----:R-:W2:Y:S01]  /*35a0*/  LDL.LU R3, [R1+0xc] ;  /* 0x00000c0001037983 */ /* 0x002ea20000300800 */
[----:B------:R-:W-:Y:S01]  /*35b0*/  BSSY B1, `(.L_x_45) ;  /* 0x000000a000017945 */ /* 0x000fe20003800000 */
[C---:B------:R-:W-:Y:S02]  /*35c0*/  ISETP.LT.OR P3, PT, R0.reuse, 0xa, !P1 ;  /* 0x0000000a0000780c */ /* 0x040fe40004f61670 */
[----:B------:R-:W-:Y:S01]  /*35d0*/  ISETP.LT.OR P4, PT, R0, 0x9, !P0 ;  /* 0x000000090000780c */ /* 0x000fe20004781670 */
[----:B--2---:R-:W-:-:S05]  /*35e0*/  @!P2 IMAD R3, R3, R17, R2 ;  /* 0x000000110303a224 */ /* 0x004fca00078e0202 */
[----:B------:R1:W-:Y:S01]  /*35f0*/  @!P2 STG.E.U8 desc[UR36][R10.64+0x1], R3 ;  /* 0x000001030a00a986 */ /* 0x0003e2000c101124 */
[----:B------:R-:W-:-:S13]  /*3600*/  ISETP.LT.OR P2, PT, R0, 0x9, !P1 ;  /* 0x000000090000780c */ /* 0x000fda0004f41670 */
[----:B-1----:R-:W-:Y:S05]  /*3610*/  @P2 BRA `(.L_x_46) ;  /* 0x00000000000c2947 */ /* 0x002fea0003800000 */
[----:B------:R-:W2:Y:S02]  /*3620*/  LDG.E.U8 R16, desc[UR36][R14.64+0x8] ;  /* 0x000008240e107981 */ /* 0x000ea4000c1e1100 */
[----:B--2---:R-:W-:-:S05]  /*3630*/  PRMT R2, R16, 0x8880, RZ ;  /* 0x0000888010027816 */ /* 0x004fca00000000ff */
[----:B------:R-:W-:-:S07]  /*3640*/  IMAD R2, R2, R18, RZ ;  /* 0x0000001202027224 */ /* 0x000fce00078e02ff */
.L_x_46:
[----:B------:R-:W-:Y:S05]  /*3650*/  BSYNC B1 ;  /* 0x0000000000017941 */ /* 0x000fea0003800000 */
.L_x_45:
[----:B------:R-:W2:Y:S01]  /*3660*/  LDL.LU R3, [R1+0x10] ;  /* 0x0000100001037983 */ /* 0x000ea20000300800 */
[----:B------:R-:W-:Y:S01]  /*3670*/  BSSY B1, `(.L_x_47) ;  /* 0x0000007000017945 */ /* 0x000fe20003800000 */
[----:B--2---:R-:W-:-:S05]  /*3680*/  @!P2 IMAD R3, R3, R17, R2 ;  /* 0x000000110303a224 */ /* 0x004fca00078e0202 */
[----:B------:R1:W-:Y:S01]  /*3690*/  @!P2 STG.E.U8 desc[UR36][R4.64+0x8], R3 ;  /* 0x000008030400a986 */ /* 0x0003e2000c101124 */
[----:B------:R-:W-:Y:S05]  /*36a0*/  @P3 BRA `(.L_x_48) ;  /* 0x00000000000c3947 */ /* 0x000fea0003800000 */
[----:B------:R-:W2:Y:S02]  /*36b0*/  LDG.E.U8 R16, desc[UR36][R14.64+0x9] ;  /* 0x000009240e107981 */ /* 0x000ea4000c1e1100 */
[----:B--2---:R-:W-:-:S05]  /*36c0*/  PRMT R2, R16, 0x8880, RZ ;  /* 0x0000888010027816 */ /* 0x004fca00000000ff */
[----:B------:R-:W-:-:S07]  /*36d0*/  IMAD R2, R2, R18, RZ ;  /* 0x0000001202027224 */ /* 0x000fce00078e02ff */
.L_x_48:
[----:B------:R-:W-:Y:S05]  /*36e0*/  BSYNC B1 ;  /* 0x0000000000017941 */ /* 0x000fea0003800000 */
.L_x_47:
[----:B-1----:R-:W2:Y:S01]  /*36f0*/  LDL.LU R3, [R1+0x14] ;  /* 0x0000140001037983 */ /* 0x002ea20000300800 */
[----:B------:R-:W-:Y:S01]  /*3700*/  BSSY B1, `(.L_x_49) ;  /* 0x0000007000017945 */ /* 0x000fe20003800000 */
[----:B--2---:R-:W-:-:S05]  /*3710*/  @!P3 IMAD R3, R3, R17, R2 ;  /* 0x000000110303b224 */ /* 0x004fca00078e0202 */
[----:B------:R1:W-:Y:S01]  /*3720*/  @!P3 STG.E.U8 desc[UR36][R4.64+0x9], R3 ;  /* 0x000009030400b986 */ /* 0x0003e2000c101124 */
[----:B------:R-:W-:Y:S05]  /*3730*/  @P4 BRA `(.L_x_50) ;  /* 0x00000000000c4947 */ /* 0x000fea0003800000 */
[----:B------:R-:W2:Y:S02]  /*3740*/  LDG.E.U8 R16, desc[UR36][R12.64+0x8] ;  /* 0x000008240c107981 */ /* 0x000ea4000c1e1100 */
[----:B--2---:R-:W-:-:S05]  /*3750*/  PRMT R2, R16, 0x8880, RZ ;  /* 0x0000888010027816 */ /* 0x004fca00000000ff */
[----:B------:R-:W-:-:S07]  /*3760*/  IMAD R2, R2, R18, RZ ;  /* 0x0000001202027224 */ /* 0x000fce00078e02ff */
.L_x_50:
[----:B------:R-:W-:Y:S05]  /*3770*/  BSYNC B1 ;  /* 0x0000000000017941 */ /* 0x000fea0003800000 */
.L_x_49:
[----:B-1----:R-:W2:Y:S01]  /*3780*/  LDL.LU R3, [R1+0x18] ;  /* 0x0000180001037983 */ /* 0x002ea20000300800 */
[C---:B------:R-:W-:Y:S01]  /*3790*/  ISETP.LT.OR P2, PT, R0.reuse, 0xa, !P0 ;  /* 0x0000000a0000780c */ /* 0x040fe20004741670 */
[----:B------:R-:W-:Y:S01]  /*37a0*/  BSSY B1, `(.L_x_51) ;  /* 0x000000a000017945 */ /* 0x000fe20003800000 */
[C---:B------:R-:W-:Y:S02]  /*37b0*/  ISETP.LT.OR P3, PT, R0.reuse, 0x11, !P1 ;  /* 0x000000110000780c */ /* 0x040fe40004f61670 */
[----:B------:R-:W-:Y:S01]  /*37c0*/  ISETP.LT.OR P5, PT, R0, 0x11, !P0 ;  /* 0x000000110000780c */ /* 0x000fe200047a1670 */
[----:B--2---:R-:W-:-:S05]  /*37d0*/  @!P4 IMAD R3, R3, R17, R2 ;  /* 0x000000110303c224 */ /* 0x004fca00078e0202 */
[----:B------:R1:W-:Y:S01]  /*37e0*/  @!P4 STG.E.U8 desc[UR36][R10.64+0x8], R3 ;  /* 0x000008030a00c986 */ /* 0x0003e2000c101124 */
[----:B------:R-:W-:Y:S02]  /*37f0*/  ISETP.LT.OR P4, PT, R0, 0x12, !P1 ;  /* 0x000000120000780c */ /* 0x000fe40004f81670 */
[----:B------:R-:W-:Y:S11]  /*3800*/  @P2 BRA `(.L_x_52) ;  /* 0x00000000000c2947 */ /* 0x000ff60003800000 */
[----:B------:R-:W2:Y:S02]  /*3810*/  LDG.E.U8 R16, desc[UR36][R12.64+0x9] ;  /* 0x000009240c107981 */ /* 0x000ea4000c1e1100 */
[----:B--2---:R-:W-:-:S05]  /*3820*/  PRMT R2, R16, 0x8880, RZ ;  /* 0x0000888010027816 */ /* 0x004fca00000000ff */
[----:B------:R-:W-:-:S07]  /*3830*/  IMAD R2, R2, R18, RZ ;  /* 0x0000001202027224 */ /* 0x000fce00078e02ff */
.L_x_52:
[----:B------:R-:W-:Y:S05]  /*3840*/  BSYNC B1 ;  /* 0x0000000000017941 */ /* 0x000fea0003800000 */
.L_x_51:
        /* <DEDUP_REMOVED lines=8> */
.L_x_54:
[----:B------:R-:W-:Y:S05]  /*38d0*/  BSYNC B1 ;  /* 0x0000000000017941 */ /* 0x000fea0003800000 */
.L_x_53:
        /* <DEDUP_REMOVED lines=8> */
.L_x_56:
[----:B------:R-:W-:Y:S05]  /*3960*/  BSYNC B1 ;  /* 0x0000000000017941 */ /* 0x000fea0003800000 */
.L_x_55:
        /* <DEDUP_REMOVED lines=8> */
.L_x_58:
[----:B------:R-:W-:Y:S05]  /*39f0*/  BSYNC B1 ;  /* 0x0000000000017941 */ /* 0x000fea0003800000 */
.L_x_57:
        /* <DEDUP_REMOVED lines=12> */
.L_x_60:
[----:B------:R-:W-:Y:S05]  /*3ac0*/  BSYNC B1 ;  /* 0x0000000000017941 */ /* 0x000fea0003800000 */
.L_x_59:
        /* <DEDUP_REMOVED lines=8> */
.L_x_62:
[----:B------:R-:W-:Y:S05]  /*3b50*/  BSYNC B1 ;  /* 0x0000000000017941 */ /* 0x000fea0003800000 */
.L_x_61:
        /* <DEDUP_REMOVED lines=8> */
.L_x_64:
[----:B------:R-:W-:Y:S05]  /*3be0*/  BSYNC B1 ;  /* 0x0000000000017941 */ /* 0x000fea0003800000 */
.L_x_63:
        /* <DEDUP_REMOVED lines=8> */
.L_x_66:
[----:B------:R-:W-:Y:S05]  /*3c70*/  BSYNC B1 ;  /* 0x0000000000017941 */ /* 0x000fea0003800000 */
.L_x_65:
        /* <DEDUP_REMOVED lines=12> */
.L_x_68:
[----:B------:R-:W-:Y:S05]  /*3d40*/  BSYNC B1 ;  /* 0x0000000000017941 */ /* 0x000fea0003800000 */
.L_x_67:
        /* <DEDUP_REMOVED lines=8> */
.L_x_70:
[----:B------:R-:W-:Y:S05]  /*3dd0*/  BSYNC B1 ;  /* 0x0000000000017941 */ /* 0x000fea0003800000 */
.L_x_69:
        /* <DEDUP_REMOVED lines=8> */
.L_x_72:
[----:B------:R-:W-:Y:S05]  /*3e60*/  BSYNC B1 ;  /* 0x0000000000017941 */ /* 0x000fea0003800000 */
.L_x_71:
        /* <DEDUP_REMOVED lines=8> */
.L_x_74:
[----:B------:R-:W-:Y:S05]  /*3ef0*/  BSYNC B1 ;  /* 0x0000000000017941 */ /* 0x000fea0003800000 */
.L_x_73:
        /* <DEDUP_REMOVED lines=12> */
.L_x_76:
[----:B------:R-:W-:Y:S05]  /*3fc0*/  BSYNC B1 ;  /* 0x0000000000017941 */ /* 0x000fea0003800000 */
.L_x_75:
        /* <DEDUP_REMOVED lines=8> */
.L_x_78:
[----:B------:R-:W-:Y:S05]  /*4050*/  BSYNC B1 ;  /* 0x0000000000017941 */ /* 0x000fea0003800000 */
.L_x_77:
        /* <DEDUP_REMOVED lines=8> */
.L_x_80:
[----:B------:R-:W-:Y:S05]  /*40e0*/  BSYNC B1 ;  /* 0x0000000000017941 */ /* 0x000fea0003800000 */
.L_x_79:
        /* <DEDUP_REMOVED lines=8> */
.L_x_82:
[----:B------:R-:W-:Y:S05]  /*4170*/  BSYNC B1 ;  /* 0x0000000000017941 */ /* 0x000fea0003800000 */
.L_x_81:
        /* <DEDUP_REMOVED lines=12> */
.L_x_84:
[----:B------:R-:W-:Y:S05]  /*4240*/  BSYNC B1 ;  /* 0x0000000000017941 */ /* 0x000fea0003800000 */
.L_x_83:
        /* <DEDUP_REMOVED lines=8> */
.L_x_86:
[----:B------:R-:W-:Y:S05]  /*42d0*/  BSYNC B1 ;  /* 0x0000000000017941 */ /* 0x000fea0003800000 */
.L_x_85:
        /* <DEDUP_REMOVED lines=8> */
.L_x_88:
[----:B------:R-:W-:Y:S05]  /*4360*/  BSYNC B1 ;  /* 0x0000000000017941 */ /* 0x000fea0003800000 */
.L_x_87:
        /* <DEDUP_REMOVED lines=8> */
.L_x_90:
[----:B------:R-:W-:Y:S05]  /*43f0*/  BSYNC B1 ;  /* 0x0000000000017941 */ /* 0x000fea0003800000 */
.L_x_89:
        /* <DEDUP_REMOVED lines=12> */
.L_x_92:
[----:B------:R-:W-:Y:S05]  /*44c0*/  BSYNC B1 ;  /* 0x0000000000017941 */ /* 0x000fea0003800000 */
.L_x_91:
        /* <DEDUP_REMOVED lines=8> */
.L_x_94:
[----:B------:R-:W-:Y:S05]  /*4550*/  BSYNC B1 ;  /* 0x0000000000017941 */ /* 0x000fea0003800000 */
.L_x_93:
        /* <DEDUP_REMOVED lines=8> */
.L_x_96:
[----:B------:R-:W-:Y:S05]  /*45e0*/  BSYNC B1 ;  /* 0x0000000000017941 */ /* 0x000fea0003800000 */
.L_x_95:
        /* <DEDUP_REMOVED lines=8> */
.L_x_98:
[----:B------:R-:W-:Y:S05]  /*4670*/  BSYNC B1 ;  /* 0x0000000000017941 */ /* 0x000fea0003800000 */
.L_x_97:
        /* <DEDUP_REMOVED lines=12> */
.L_x_100:
[----:B------:R-:W-:Y:S05]  /*4740*/  BSYNC B1 ;  /* 0x0000000000017941 */ /* 0x000fea0003800000 */
.L_x_99:
        /* <DEDUP_REMOVED lines=8> */
.L_x_102:
[----:B------:R-:W-:Y:S05]  /*47d0*/  BSYNC B1 ;  /* 0x0000000000017941 */ /* 0x000fea0003800000 */
.L_x_101:
        /* <DEDUP_REMOVED lines=8> */
.L_x_104:
[----:B------:R-:W-:Y:S05]  /*4860*/  BSYNC B1 ;  /* 0x0000000000017941 */ /* 0x000fea0003800000 */
.L_x_103:
        /* <DEDUP_REMOVED lines=8> */
.L_x_106:
[----:B------:R-:W-:Y:S05]  /*48f0*/  BSYNC B1 ;  /* 0x0000000000017941 */ /* 0x000fea0003800000 */
.L_x_105:
        /* <DEDUP_REMOVED lines=12> */
.L_x_108:
[----:B------:R-:W-:Y:S05]  /*49c0*/  BSYNC B1 ;  /* 0x0000000000017941 */ /* 0x000fea0003800000 */
.L_x_107:
        /* <DEDUP_REMOVED lines=8> */
.L_x_110:
[----:B------:R-:W-:Y:S05]  /*4a50*/  BSYNC B1 ;  /* 0x0000000000017941 */ /* 0x000fea0003800000 */
.L_x_109:
        /* <DEDUP_REMOVED lines=8> */
.L_x_112:
[----:B------:R-:W-:Y:S05]  /*4ae0*/  BSYNC B1 ;  /* 0x0000000000017941 */ /* 0x000fea0003800000 */
.L_x_111:
        /* <DEDUP_REMOVED lines=8> */
.L_x_114:
[----:B------:R-:W-:Y:S05]  /*4b70*/  BSYNC B1 ;  /* 0x0000000000017941 */ /* 0x000fea0003800000 */
.L_x_113:
        /* <DEDUP_REMOVED lines=12> */
.L_x_116:
[----:B------:R-:W-:Y:S05]  /*4c40*/  BSYNC B1 ;  /* 0x0000000000017941 */ /* 0x000fea0003800000 */
.L_x_115:
        /* <DEDUP_REMOVED lines=8> */
.L_x_118:
[----:B------:R-:W-:Y:S05]  /*4cd0*/  BSYNC B1 ;  /* 0x0000000000017941 */ /* 0x000fea0003800000 */
.L_x_117:
        /* <DEDUP_REMOVED lines=8> */
.L_x_120:
[----:B------:R-:W-:Y:S05]  /*4d60*/  BSYNC B1 ;  /* 0x0000000000017941 */ /* 0x000fea0003800000 */
.L_x_119:
        /* <DEDUP_REMOVED lines=8> */
.L_x_122:
[----:B------:R-:W-:Y:S05]  /*4df0*/  BSYNC B1 ;  /* 0x0000000000017941 */ /* 0x000fea0003800000 */
.L_x_121:
        /* <DEDUP_REMOVED lines=12> */
.L_x_124:
[----:B------:R-:W-:Y:S05]  /*4ec0*/  BSYNC B1 ;  /* 0x0000000000017941 */ /* 0x000fea0003800000 */
.L_x_123:
        /* <DEDUP_REMOVED lines=8> */
.L_x_126:
[----:B------:R-:W-:Y:S05]  /*4f50*/  BSYNC B1 ;  /* 0x0000000000017941 */ /* 0x000fea0003800000 */
.L_x_125:
        /* <DEDUP_REMOVED lines=8> */
.L_x_128:
[----:B------:R-:W-:Y:S05]  /*4fe0*/  BSYNC B1 ;  /* 0x0000000000017941 */ /* 0x000fea0003800000 */
.L_x_127:
        /* <DEDUP_REMOVED lines=8> */
.L_x_130:
[----:B------:R-:W-:Y:S05]  /*5070*/  BSYNC B1 ;  /* 0x0000000000017941 */ /* 0x000fea0003800000 */
.L_x_129:
        /* <DEDUP_REMOVED lines=12> */
.L_x_132:
[----:B------:R-:W-:Y:S05]  /*5140*/  BSYNC B1 ;  /* 0x0000000000017941 */ /* 0x000fea0003800000 */
.L_x_131:
        /* <DEDUP_REMOVED lines=8> */
.L_x_134:
[----:B------:R-:W-:Y:S05]  /*51d0*/  BSYNC B1 ;  /* 0x0000000000017941 */ /* 0x000fea0003800000 */
.L_x_133:
        /* <DEDUP_REMOVED lines=8> */
.L_x_136:
[----:B------:R-:W-:Y:S05]  /*5260*/  BSYNC B1 ;  /* 0x0000000000017941 */ /* 0x000fea0003800000 */
.L_x_135:
        /* <DEDUP_REMOVED lines=8> */
.L_x_138:
[----:B------:R-:W-:Y:S05]  /*52f0*/  BSYNC B1 ;  /* 0x0000000000017941 */ /* 0x000fea0003800000 */
.L_x_137:
        /* <DEDUP_REMOVED lines=12> */
.L_x_140:
[----:B------:R-:W-:Y:S05]  /*53c0*/  BSYNC B1 ;  /* 0x0000000000017941 */ /* 0x000fea0003800000 */
.L_x_139:
        /* <DEDUP_REMOVED lines=8> */
.L_x_142:
[----:B------:R-:W-:Y:S05]  /*5450*/  BSYNC B1 ;  /* 0x0000000000017941 */ /* 0x000fea0003800000 */
.L_x_141:
[----:B-1----:R-:W2:Y:S01]  /*5460*/  LDL.LU R3, [R1+0xd0] ;  /* 0x0000d00001037983 */ /* 0x002ea20000300800 */
[----:B------:R-:W-:Y:S01]  /*5470*/  BSSY B1, `(.L_x_143) ;  /* 0x0000007000017945 */ /* 0x000fe20003800000 */
[----:B--2---:R-:W-:-:S05]  /*5480*/  @!P3 IMAD R3, R3, R17, R2 ;  /* 0x000000110303b224 */ /* 0x004fca00078e0202 */
[----:B------:R1:W-:Y:S01]  /*5490*/  @!P3 STG.E.U8 desc[UR36][R4.64+0x68], R3 ;  /* 0x000068030400b986 */ /* 0x0003e2000c101124 */
[----:B------:R-:W-:Y:S05]  /*54a0*/  @P5 BRA `(.L_x_144) ;  /* 0x00000000000c5947 */ /* 0x000fea0003800000 */
[----:B------:R-:W1:Y:S02]  /*54b0*/  LDG.E.U8 R16, desc[UR36][R14.64+0x69] ;  /* 0x000069240e107981 */ /* 0x000e64000c1e1100 */
[----:B-1----:R-:W-:-:S05]  /*54c0*/  PRMT R3, R16, 0x8880, RZ ;  /* 0x0000888010037816 */ /* 0x002fca00000000ff */
[----:B------:R-:W-:-:S07]  /*54d0*/  IMAD R2, R3, R18, RZ ;  /* 0x0000001203027224 */ /* 0x000fce00078e02ff */
.L_x_144:
[----:B------:R-:W-:Y:S05]  /*54e0*/  BSYNC B1 ;  /* 0x0000000000017941 */ /* 0x000fea0003800000 */
.L_x_143:
        /* <DEDUP_REMOVED lines=8> */
.L_x_146:
[----:B------:R-:W-:Y:S05]  /*5570*/  BSYNC B1 ;  /* 0x0000000000017941 */ /* 0x000fea0003800000 */
.L_x_145:
        /* <DEDUP_REMOVED lines=9> */
[----:B------:R-:W1:Y:S02]  /*5610*/  LDG.E.U8 R16, desc[UR36][R12.64+0x69] ;  /* 0x000069240c107981 */ /* 0x000e64000c1e1100 */
[----:B-1----:R-:W-:-:S05]  /*5620*/  PRMT R3, R16, 0x8880, RZ ;  /* 0x0000888010037816 */ /* 0x002fca00000000ff */
[----:B------:R-:W-:-:S07]  /*5630*/  IMAD R2, R3, R18, RZ ;  /* 0x0000001203027224 */ /* 0x000fce00078e02ff */
.L_x_148:
[----:B------:R-:W-:Y:S05]  /*5640*/  BSYNC B1 ;  /* 0x0000000000017941 */ /* 0x000fea0003800000 */
.L_x_147:
        /* <DEDUP_REMOVED lines=8> */
.L_x_150:
[----:B------:R-:W-:Y:S05]  /*56d0*/  BSYNC B1 ;  /* 0x0000000000017941 */ /* 0x000fea0003800000 */
.L_x_149:
        /* <DEDUP_REMOVED lines=8> */
.L_x_152:
[----:B------:R-:W-:Y:S05]  /*5760*/  BSYNC B1 ;  /* 0x0000000000017941 */ /* 0x000fea0003800000 */
.L_x_151:
        /* <DEDUP_REMOVED lines=8> */
.L_x_154:
[----:B------:R-:W-:Y:S05]  /*57f0*/  BSYNC B1 ;  /* 0x0000000000017941 */ /* 0x000fea0003800000 */
.L_x_153:
        /* <DEDUP_REMOVED lines=12> */
.L_x_156:
[----:B------:R-:W-:Y:S05]  /*58c0*/  BSYNC B1 ;  /* 0x0000000000017941 */ /* 0x000fea0003800000 */
.L_x_155:
        /* <DEDUP_REMOVED lines=8> */
.L_x_158:
[----:B------:R-:W-:Y:S05]  /*5950*/  BSYNC B1 ;  /* 0x0000000000017941 */ /* 0x000fea0003800000 */
.L_x_157:
        /* <DEDUP_REMOVED lines=8> */
.L_x_160:
[----:B------:R-:W-:Y:S05]  /*59e0*/  BSYNC B1 ;  /* 0x0000000000017941 */ /* 0x000fea0003800000 */
.L_x_159:
        /* <DEDUP_REMOVED lines=8> */
.L_x_162:
[----:B------:R-:W-:Y:S05]  /*5a70*/  BSYNC B1 ;  /* 0x0000000000017941 */ /* 0x000fea0003800000 */
.L_x_161:
        /* <DEDUP_REMOVED lines=12> */
.L_x_164:
[----:B------:R-:W-:Y:S05]  /*5b40*/  BSYNC B1 ;  /* 0x0000000000017941 */ /* 0x000fea0003800000 */
.L_x_163:
        /* <DEDUP_REMOVED lines=8> */
.L_x_166:
[----:B------:R-:W-:Y:S05]  /*5bd0*/  BSYNC B1 ;  /* 0x0000000000017941 */ /* 0x000fea0003800000 */
.L_x_165:
        /* <DEDUP_REMOVED lines=8> */
.L_x_168:
[----:B------:R-:W-:Y:S05]  /*5c60*/  BSYNC B1 ;  /* 0x0000000000017941 */ /* 0x000fea0003800000 */
.L_x_167:
        /* <DEDUP_REMOVED lines=8> */
.L_x_170:
[----:B------:R-:W-:Y:S05]  /*5cf0*/  BSYNC B1 ;  /* 0x0000000000017941 */ /* 0x000fea0003800000 */
.L_x_169:
        /* <DEDUP_REMOVED lines=12> */
.L_x_172:
[----:B------:R-:W-:Y:S05]  /*5dc0*/  BSYNC B1 ;  /* 0x0000000000017941 */ /* 0x000fea0003800000 */
.L_x_171:
        /* <DEDUP_REMOVED lines=8> */
.L_x_174:
[----:B------:R-:W-:Y:S05]  /*5e50*/  BSYNC B1 ;  /* 0x0000000000017941 */ /* 0x000fea0003800000 */
.L_x_173:
        /* <DEDUP_REMOVED lines=8> */
.L_x_176:
[----:B------:R-:W-:Y:S05]  /*5ee0*/  BSYNC B1 ;  /* 0x0000000000017941 */ /* 0x000fea0003800000 */
.L_x_175:
        /* <DEDUP_REMOVED lines=8> */
.L_x_178:
[----:B------:R-:W-:Y:S05]  /*5f70*/  BSYNC B1 ;  /* 0x0000000000017941 */ /* 0x000fea0003800000 */
.L_x_177:
        /* <DEDUP_REMOVED lines=12> */
.L_x_180:
[----:B------:R-:W-:Y:S05]  /*6040*/  BSYNC B1 ;  /* 0x0000000000017941 */ /* 0x000fea0003800000 */
.L_x_179:
        /* <DEDUP_REMOVED lines=8> */
.L_x_182:
[----:B------:R-:W-:Y:S05]  /*60d0*/  BSYNC B1 ;  /* 0x0000000000017941 */ /* 0x000fea0003800000 */
.L_x_181:
        /* <DEDUP_REMOVED lines=8> */
.L_x_184:
[----:B------:R-:W-:Y:S05]  /*6160*/  BSYNC B1 ;  /* 0x0000000000017941 */ /* 0x000fea0003800000 */
.L_x_183:
        /* <DEDUP_REMOVED lines=8> */
.L_x_186:
[----:B------:R-:W-:Y:S05]  /*61f0*/  BSYNC B1 ;  /* 0x0000000000017941 */ /* 0x000fea0003800000 */
.L_x_185:
        /* <DEDUP_REMOVED lines=12> */
.L_x_188:
[----:B------:R-:W-:Y:S05]  /*62c0*/  BSYNC B1 ;  /* 0x0000000000017941 */ /* 0x000fea0003800000 */
.L_x_187:
        /* <DEDUP_REMOVED lines=8> */
.L_x_190:
[----:B------:R-:W-:Y:S05]  /*6350*/  BSYNC B1 ;  /* 0x0000000000017941 */ /* 0x000fea0003800000 */
.L_x_189:
        /* <DEDUP_REMOVED lines=8> */
.L_x_192:
[----:B------:R-:W-:Y:S05]  /*63e0*/  BSYNC B1 ;  /* 0x0000000000017941 */ /* 0x000fea0003800000 */
.L_x_191:
        /* <DEDUP_REMOVED lines=8> */
.L_x_194:
[----:B------:R-:W-:Y:S05]  /*6470*/  BSYNC B1 ;  /* 0x0000000000017941 */ /* 0x000fea0003800000 */
.L_x_193:
        /* <DEDUP_REMOVED lines=12> */
.L_x_196:
[----:B------:R-:W-:Y:S05]  /*6540*/  BSYNC B1 ;  /* 0x0000000000017941 */ /* 0x000fea0003800000 */
.L_x_195:
        /* <DEDUP_REMOVED lines=8> */
.L_x_198:
[----:B------:R-:W-:Y:S05]  /*65d0*/  BSYNC B1 ;  /* 0x0000000000017941 */ /* 0x000fea0003800000 */
.L_x_197:
        /* <DEDUP_REMOVED lines=8> */
.L_x_200:
[----:B------:R-:W-:Y:S05]  /*6660*/  BSYNC B1 ;  /* 0x0000000000017941 */ /* 0x000fea0003800000 */
.L_x_199:
        /* <DEDUP_REMOVED lines=8> */
.L_x_202:
[----:B------:R-:W-:Y:S05]  /*66f0*/  BSYNC B1 ;  /* 0x0000000000017941 */ /* 0x000fea0003800000 */
.L_x_201:
        /* <DEDUP_REMOVED lines=12> */
.L_x_204:
[----:B------:R-:W-:Y:S05]  /*67c0*/  BSYNC B1 ;  /* 0x0000000000017941 */ /* 0x000fea0003800000 */
.L_x_203:
        /* <DEDUP_REMOVED lines=8> */
.L_x_206:
[----:B------:R-:W-:Y:S05]  /*6850*/  BSYNC B1 ;  /* 0x0000000000017941 */ /* 0x000fea0003800000 */
.L_x_205:
        /* <DEDUP_REMOVED lines=8> */
.L_x_208:
[----:B------:R-:W-:Y:S05]  /*68e0*/  BSYNC B1 ;  /* 0x0000000000017941 */ /* 0x000fea0003800000 */
.L_x_207:
        /* <DEDUP_REMOVED lines=8> */
.L_x_210:
[----:B------:R-:W-:Y:S05]  /*6970*/  BSYNC B1 ;  /* 0x0000000000017941 */ /* 0x000fea0003800000 */
.L_x_209:
        /* <DEDUP_REMOVED lines=12> */
.L_x_212:
[----:B------:R-:W-:Y:S05]  /*6a40*/  BSYNC B1 ;  /* 0x0000000000017941 */ /* 0x000fea0003800000 */
.L_x_211:
        /* <DEDUP_REMOVED lines=8> */
.L_x_214:
[----:B------:R-:W-:Y:S05]  /*6ad0*/  BSYNC B1 ;  /* 0x0000000000017941 */ /* 0x000fea0003800000 */
.L_x_213:
        /* <DEDUP_REMOVED lines=8> */
.L_x_216:
[----:B------:R-:W-:Y:S05]  /*6b60*/  BSYNC B1 ;  /* 0x0000000000017941 */ /* 0x000fea0003800000 */
.L_x_215:
        /* <DEDUP_REMOVED lines=8> */
.L_x_218:
[----:B------:R-:W-:Y:S05]  /*6bf0*/  BSYNC B1 ;  /* 0x0000000000017941 */ /* 0x000fea0003800000 */
.L_x_217:
        /* <DEDUP_REMOVED lines=12> */
.L_x_220:
[----:B------:R-:W-:Y:S05]  /*6cc0*/  BSYNC B1 ;  /* 0x0000000000017941 */ /* 0x000fea0003800000 */
.L_x_219:
        /* <DEDUP_REMOVED lines=8> */
.L_x_222:
[----:B------:R-:W-:Y:S05]  /*6d50*/  BSYNC B1 ;  /* 0x0000000000017941 */ /* 0x000fea0003800000 */
.L_x_221:
        /* <DEDUP_REMOVED lines=8> */
.L_x_224:
[----:B------:R-:W-:Y:S05]  /*6de0*/  BSYNC B1 ;  /* 0x0000000000017941 */ /* 0x000fea0003800000 */
.L_x_223:
        /* <DEDUP_REMOVED lines=8> */
.L_x_226:
[----:B------:R-:W-:Y:S05]  /*6e70*/  BSYNC B1 ;  /* 0x0000000000017941 */ /* 0x000fea0003800000 */
.L_x_225:
        /* <DEDUP_REMOVED lines=12> */
.L_x_228:
[----:B------:R-:W-:Y:S05]  /*6f40*/  BSYNC B1 ;  /* 0x0000000000017941 */ /* 0x000fea0003800000 */
.L_x_227:
        /* <DEDUP_REMOVED lines=8> */
.L_x_230:
[----:B------:R-:W-:Y:S05]  /*6fd0*/  BSYNC B1 ;  /* 0x0000000000017941 */ /* 0x000fea0003800000 */
.L_x_229:
        /* <DEDUP_REMOVED lines=8> */
.L_x_232:
[----:B------:R-:W-:Y:S05]  /*7060*/  BSYNC B1 ;  /* 0x0000000000017941 */ /* 0x000fea0003800000 */
.L_x_231:
        /* <DEDUP_REMOVED lines=8> */
.L_x_234:
[----:B------:R-:W-:Y:S05]  /*70f0*/  BSYNC B1 ;  /* 0x0000000000017941 */ /* 0x000fea0003800000 */
.L_x_233:
        /* <DEDUP_REMOVED lines=12> */
.L_x_236:
[----:B------:R-:W-:Y:S05]  /*71c0*/  BSYNC B1 ;  /* 0x0000000000017941 */ /* 0x000fea0003800000 */
.L_x_235:
        /* <DEDUP_REMOVED lines=8> */
.L_x_238:
[----:B------:R-:W-:Y:S05]  /*7250*/  BSYNC B1 ;  /* 0x0000000000017941 */ /* 0x000fea0003800000 */
.L_x_237:
        /* <DEDUP_REMOVED lines=8> */
.L_x_240:
[----:B------:R-:W-:Y:S05]  /*72e0*/  BSYNC B1 ;  /* 0x0000000000017941 */ /* 0x000fea0003800000 */
.L_x_239:
        /* <DEDUP_REMOVED lines=8> */
.L_x_242:
[----:B------:R-:W-:Y:S05]  /*7370*/  BSYNC B1 ;  /* 0x0000000000017941 */ /* 0x000fea0003800000 */
.L_x_241:
        /* <DEDUP_REMOVED lines=12> */
.L_x_244:
[----:B------:R-:W-:Y:S05]  /*7440*/  BSYNC B1 ;  /* 0x0000000000017941 */ /* 0x000fea0003800000 */
.L_x_243:
        /* <DEDUP_REMOVED lines=8> */
.L_x_246:
[----:B------:R-:W-:Y:S05]  /*74d0*/  BSYNC B1 ;  /* 0x0000000000017941 */ /* 0x000fea0003800000 */
.L_x_245:
        /* <DEDUP_REMOVED lines=8> */
.L_x_248:
[----:B------:R-:W-:Y:S05]  /*7560*/  BSYNC B1 ;  /* 0x0000000000017941 */ /* 0x000fea0003800000 */
.L_x_247:
        /* <DEDUP_REMOVED lines=8> */
.L_x_250:
[----:B------:R-:W-:Y:S05]  /*75f0*/  BSYNC B1 ;  /* 0x0000000000017941 */ /* 0x000fea0003800000 */
.L_x_249:
        /* <DEDUP_REMOVED lines=12> */
.L_x_252:
[----:B------:R-:W-:Y:S05]  /*76c0*/  BSYNC B1 ;  /* 0x0000000000017941 */ /* 0x000fea0003800000 */
.L_x_251:
        /* <DEDUP_REMOVED lines=8> */
.L_x_254:
[----:B------:R-:W-:Y:S05]  /*7750*/  BSYNC B1 ;  /* 0x0000000000017941 */ /* 0x000fea0003800000 */
.L_x_253:
        /* <DEDUP_REMOVED lines=8> */
.L_x_256:
[----:B------:R-:W-:Y:S05]  /*77e0*/  BSYNC B1 ;  /* 0x0000000000017941 */ /* 0x000fea0003800000 */
.L_x_255:
        /* <DEDUP_REMOVED lines=8> */
.L_x_258:
[----:B------:R-:W-:Y:S05]  /*7870*/  BSYNC B1 ;  /* 0x0000000000017941 */ /* 0x000fea0003800000 */
.L_x_257:
        /* <DEDUP_REMOVED lines=12> */
.L_x_260:
[----:B------:R-:W-:Y:S05]  /*7940*/  BSYNC B1 ;  /* 0x0000000000017941 */ /* 0x000fea0003800000 */
.L_x_259:
        /* <DEDUP_REMOVED lines=8> */
.L_x_262:
[----:B------:R-:W-:Y:S05]  /*79d0*/  BSYNC B1 ;  /* 0x0000000000017941 */ /* 0x000fea0003800000 */
.L_x_261:
        /* <DEDUP_REMOVED lines=8> */
.L_x_264:
[----:B------:R-:W-:Y:S05]  /*7a60*/  BSYNC B1 ;  /* 0x0000000000017941 */ /* 0x000fea0003800000 */
.L_x_263:
        /* <DEDUP_REMOVED lines=8> */
.L_x_266:
[----:B------:R-:W-:Y:S05]  /*7af0*/  BSYNC B1 ;  /* 0x0000000000017941 */ /* 0x000fea0003800000 */
.L_x_265:
        /* <DEDUP_REMOVED lines=12> */
.L_x_268:
[----:B------:R-:W-:Y:S05]  /*7bc0*/  BSYNC B1 ;  /* 0x0000000000017941 */ /* 0x000fea0003800000 */
.L_x_267:
        /* <DEDUP_REMOVED lines=8> */
.L_x_270:
[----:B------:R-:W-:Y:S05]  /*7c50*/  BSYNC B1 ;  /* 0x0000000000017941 */ /* 0x000fea0003800000 */
.L_x_269:
        /* <DEDUP_REMOVED lines=8> */
.L_x_272:
[----:B------:R-:W-:Y:S05]  /*7ce0*/  BSYNC B1 ;  /* 0x0000000000017941 */ /* 0x000fea0003800000 */
.L_x_271:
        /* <DEDUP_REMOVED lines=8> */
.L_x_274:
[----:B------:R-:W-:Y:S05]  /*7d70*/  BSYNC B1 ;  /* 0x0000000000017941 */ /* 0x000fea0003800000 */
.L_x_273:
        /* <DEDUP_REMOVED lines=12> */
.L_x_276:
[----:B------:R-:W-:Y:S05]  /*7e40*/  BSYNC B1 ;  /* 0x0000000000017941 */ /* 0x000fea0003800000 */
.L_x_275:
        /* <DEDUP_REMOVED lines=8> */
.L_x_278:
[----:B------:R-:W-:Y:S05]  /*7ed0*/  BSYNC B1 ;  /* 0x0000000000017941 */ /* 0x000fea0003800000 */
.L_x_277:
        /* <DEDUP_REMOVED lines=8> */
.L_x_280:
[----:B------:R-:W-:Y:S05]  /*7f60*/  BSYNC B1 ;  /* 0x0000000000017941 */ /* 0x000fea0003800000 */
.L_x_279:
        /* <DEDUP_REMOVED lines=8> */
.L_x_282:
[----:B------:R-:W-:Y:S05]  /*7ff0*/  BSYNC B1 ;  /* 0x0000000000017941 */ /* 0x000fea0003800000 */
.L_x_281:
[----:B-1----:R-:W2:Y:S01]  /*8000*/  LDL.LU R3, [R1+0x1e8] ;  /* 0x0001e80001037983 */ /* 0x002ea20000300800 */
[----:B------:R-:W-:Y:S01]  /*8010*/  ISETP.LT.OR P3, PT, R0, 0xf2, !P0 ;  /* 0x000000f20000780c */ /* 0x000fe20004761670 */
[----:B------:R-:W-:Y:S01]  /*8020*/  BSSY B1, `(.L_x_283) ;  /* 0x000000b000017945 */ /* 0x000fe20003800000 */
[----:B------:R-:W-:Y:S02]  /*8030*/  IADD3 R161, P4, R160, 0x80, RZ ;  /* 0x00000080a0a17810 */ /* 0x000fe40007f9e0ff */
[----:B------:R-:W-:Y:S01]  /*8040*/  ISETP.LT.OR P5, PT, R0, 0xf9, !P0 ;  /* 0x000000f90000780c */ /* 0x000fe200047a1670 */
[----:B--2---:R-:W-:-:S05]  /*8050*/  @!P2 IMAD R3, R3, R17, R2 ;  /* 0x000000110303a224 */ /* 0x004fca00078e0202 */
[----:B------:R1:W-:Y:S01]  /*8060*/  @!P2 STG.E.U8 desc[UR36][R10.64+0xf0], R3 ;  /* 0x0000f0030a00a986 */ /* 0x0003e2000c101124 */
[C---:B------:R-:W-:Y:S02]  /*8070*/  ISETP.LT.OR P2, PT, R0.reuse, 0xf9, !P1 ;  /* 0x000000f90000780c */ /* 0x040fe40004f41670 */
[----:B------:R-:W-:Y:S01]  /*8080*/  ISETP.LT.OR P1, PT, R0, 0xfa, !P1 ;  /* 0x000000fa0000780c */ /* 0x000fe20004f21670 */
[----:B------:R-:W-:-:S12]  /*8090*/  @P3 BRA `(.L_x_284) ;  /* 0x00000000000c3947 */ /* 0x000fd80003800000 */
[----:B------:R-:W1:Y:S02]  /*80a0*/  LDG.E.U8 R16, desc[UR36][R12.64+0xf1] ;  /* 0x0000f1240c107981 */ /* 0x000e64000c1e1100 */
[----:B-1----:R-:W-:-:S05]  /*80b0*/  PRMT R3, R16, 0x8880, RZ ;  /* 0x0000888010037816 */ /* 0x002fca00000000ff */
[----:B------:R-:W-:-:S07]  /*80c0*/  IMAD R2, R3, R18, RZ ;  /* 0x0000001203027224 */ /* 0x000fce00078e02ff */
.L_x_284:
[----:B------:R-:W-:Y:S05]  /*80d0*/  BSYNC B1 ;  /* 0x0000000000017941 */ /* 0x000fea0003800000 */
.L_x_283:
        /* <DEDUP_REMOVED lines=8> */
.L_x_286:
[----:B------:R-:W-:Y:S05]  /*8160*/  BSYNC B1 ;  /* 0x0000000000017941 */ /* 0x000fea0003800000 */
.L_x_285:
        /* <DEDUP_REMOVED lines=8> */
.L_x_288:
[----:B------:R-:W-:Y:S05]  /*81f0*/  BSYNC B1 ;  /* 0x0000000000017941 */ /* 0x000fea0003800000 */
.L_x_287:
[----:B-1----:R-:W2:Y:S01]  /*8200*/  LDL.LU R3, [R1+0x1f4] ;  /* 0x0001f40001037983 */ /* 0x002ea20000300800 */
[----:B0-----:R-:W-:Y:S01]  /*8210*/  IMAD.X R15, RZ, RZ, UR9, P4 ;  /* 0x00000009ff0f7e24 */ /* 0x001fe2000a0e06ff */
[----:B------:R-:W-:Y:S01]  /*8220*/  BSSY B1, `(.L_x_289) ;  /* 0x0000009000017945 */ /* 0x000fe20003800000 */
[----:B------:R-:W-:Y:S02]  /*8230*/  ISETP.LT.OR P0, PT, R0, 0xfa, !P0 ;  /* 0x000000fa0000780c */ /* 0x000fe40004701670 */
[----:B------:R-:W-:Y:S02]  /*8240*/  IMAD R14, R15, R20, RZ ;  /* 0x000000140f0e7224 */ /* 0x000fe400078e02ff */
[----:B--2---:R-:W-:-:S05]  /*8250*/  @!P1 IMAD R3, R3, R17, R2 ;  /* 0x0000001103039224 */ /* 0x004fca00078e0202 */
[----:B------:R0:W-:Y:S01]  /*8260*/  @!P1 STG.E.U8 desc[UR36][R4.64+0xf9], R3 ;  /* 0x0000f90304009986 */ /* 0x0001e2000c101124 */
[----:B------:R-:W-:Y:S05]  /*8270*/  @P5 BRA `(.L_x_290) ;  /* 0x00000000000c5947 */ /* 0x000fea0003800000 */
[----:B------:R-:W0:Y:S02]  /*8280*/  LDG.E.U8 R16, desc[UR36][R12.64+0xf8] ;  /* 0x0000f8240c107981 */ /* 0x000e24000c1e1100 */
[----:B0-----:R-:W-:-:S05]  /*8290*/  PRMT R3, R16, 0x8880, RZ ;  /* 0x0000888010037816 */ /* 0x001fca00000000ff */
[----:B------:R-:W-:-:S07]  /*82a0*/  IMAD R2, R3, R18, RZ ;  /* 0x0000001203027224 */ /* 0x000fce00078e02ff */
.L_x_290:
[----:B------:R-:W-:Y:S05]  /*82b0*/  BSYNC B1 ;  /* 0x0000000000017941 */ /* 0x000fea0003800000 */
.L_x_289:
[----:B0-----:R-:W2:Y:S01]  /*82c0*/  LDL.LU R3, [R1+0x1f8] ;  /* 0x0001f80001037983 */ /* 0x001ea20000300800 */
[----:B------:R-:W-:Y:S01]  /*82d0*/  BSSY B1, `(.L_x_291) ;  /* 0x000000a000017945 */ /* 0x000fe20003800000 */
[C---:B------:R-:W-:Y:S02]  /*82e0*/  IMAD R15, R161.reuse, R21, R14 ;  /* 0x00000015a10f7224 */ /* 0x040fe400078e020e */
[----:B------:R-:W-:-:S04]  /*82f0*/  IMAD.WIDE.U32 R158, R161, R20, R158 ;  /* 0x00000014a19e7225 */ /* 0x000fc800078e009e */
[----:B------:R-:W-:-:S04]  /*8300*/  IMAD.WIDE.U32 R20, R161, R20, R152 ;  /* 0x00000014a1147225 */ /* 0x000fc800078e0098 */
[----:B--2---:R-:W-:-:S05]  /*8310*/  @!P5 IMAD R3, R3, R17, R2 ;  /* 0x000000110303d224 */ /* 0x004fca00078e0202 */
[----:B------:R0:W-:Y:S01]  /*8320*/  @!P5 STG.E.U8 desc[UR36][R10.64+0xf8], R3 ;  /* 0x0000f8030a00d986 */ /* 0x0001e2000c101124 */
[----:B------:R-:W-:Y:S05]  /*8330*/  @P0 BRA `(.L_x_292) ;  /* 0x00000000000c0947 */ /* 0x000fea0003800000 */
[----:B------:R-:W0:Y:S02]  /*8340*/  LDG.E.U8 R16, desc[UR36][R12.64+0xf9] ;  /* 0x0000f9240c107981 */ /* 0x000e24000c1e1100 */
[----:B0-----:R-:W-:-:S05]  /*8350*/  PRMT R3, R16, 0x8880, RZ ;  /* 0x0000888010037816 */ /* 0x001fca00000000ff */
[----:B------:R-:W-:-:S07]  /*8360*/  IMAD R2, R3, R18, RZ ;  /* 0x0000001203027224 */ /* 0x000fce00078e02ff */
.L_x_292:
[----:B------:R-:W-:Y:S05]  /*8370*/  BSYNC B1 ;  /* 0x0000000000017941 */ /* 0x000fea0003800000 */
.L_x_291:
[----:B0-----:R-:W2:Y:S01]  /*8380*/  LDL.LU R3, [R1+0x1fc] ;  /* 0x0001fc0001037983 */ /* 0x001ea20000300800 */
[----:B------:R-:W-:Y:S01]  /*8390*/  ISETP.GE.AND P2, PT, R154, 0x81, PT ;  /* 0x000000819a00780c */ /* 0x000fe20003f46270 */
[----:B------:R-:W-:Y:S01]  /*83a0*/  BSSY B1, `(.L_x_293) ;  /* 0x000000d000017945 */ /* 0x000fe20003800000 */
[-C--:B------:R-:W-:Y:S02]  /*83b0*/  IADD3 R4, P5, R20, R22.reuse, RZ ;  /* 0x0000001614047210 */ /* 0x080fe40007fbe0ff */
[----:B------:R-:W-:Y:S02]  /*83c0*/  ISETP.GE.AND P1, PT, R154, 0x89, PT ;  /* 0x000000899a00780c */ /* 0x000fe40003f26270 */
[----:B------:R-:W-:Y:S02]  /*83d0*/  IADD3.X R5, R23, R21, R15, P5, !PT ;  /* 0x0000001517057210 */ /* 0x000fe40002ffe40f */
[----:B------:R-:W-:Y:S02]  /*83e0*/  IADD3 R22, P4, P3, R156, R22, R158 ;  /* 0x000000169c167210 */ /* 0x000fe40007b9e09e */
[----:B------:R-:W-:Y:S01]  /*83f0*/  ISETP.LT.OR P5, PT, R0, 0x2, !P2 ;  /* 0x000000020000780c */ /* 0x000fe200057a1670 */
[----:B--2---:R-:W-:-:S05]  /*8400*/  @!P0 IMAD R3, R3, R17, R2 ;  /* 0x0000001103038224 */ /* 0x004fca00078e0202 */
[----:B------:R0:W-:Y:S01]  /*8410*/  @!P0 STG.E.U8 desc[UR36][R10.64+0xf9], R3 ;  /* 0x0000f9030a008986 */ /* 0x0001e2000c101124 */
[----:B------:R-:W-:-:S13]  /*8420*/  ISETP.LT.OR P0, PT, R0, 0x1, !P2 ;  /* 0x000000010000780c */ /* 0x000fda0005701670 */
[----:B0-----:R-:W-:Y:S05]  /*8430*/  @P0 BRA `(.L_x_294) ;  /* 0x00000000000c0947 */ /* 0x001fea0003800000 */
[----:B------:R-:W2:Y:S02]  /*8440*/  LDG.E.U8 R16, desc[UR36][R4.64] ;  /* 0x0000002404107981 */ /* 0x000ea4000c1e1100 */
[----:B--2---:R-:W-:-:S05]  /*8450*/  PRMT R3, R16, 0x8880, RZ ;  /* 0x0000888010037816 */ /* 0x004fca00000000ff */
[----:B------:R-:W-:-:S07]  /*8460*/  IMAD R2, R3, R18, RZ ;  /* 0x0000001203027224 */ /* 0x000fce00078e02ff */
.L_x_294:
[----:B------:R-:W-:Y:S05]  /*8470*/  BSYNC B1 ;  /* 0x0000000000017941 */ /* 0x000fea0003800000 */
.L_x_293:
[----:B------:R-:W-:Y:S01]  /*8480*/  @!P0 IMAD R3, R24, R17, R2 ;  /* 0x0000001118038224 */ /* 0x000fe200078e0202 */
[----:B------:R-:W-:Y:S01]  /*8490*/  BSSY B1, `(.L_x_295) ;  /* 0x0000007000017945 */ /* 0x000fe20003800000 */
[----:B------:R-:W-:-:S03]  /*84a0*/  IMAD.IADD R158, R15, 0x1, R159 ;  /* 0x000000010f9e7824 */ /* 0x000fc600078e029f */
[----:B------:R0:W-:Y:S01]  /*84b0*/  @!P0 STG.E.U8 desc[UR36][R6.64], R3 ;  /* 0x0000000306008986 */ /* 0x0001e2000c101124 */
[----:B------:R-:W-:Y:S05]  /*84c0*/  @P5 BRA `(.L_x_296) ;  /* 0x00000000000c5947 */ /* 0x000fea0003800000 */
[----:B------:R-:W0:Y:S02]  /*84d0*/  LDG.E.U8 R16, desc[UR36][R4.64+0x1] ;  /* 0x0000012404107981 */ /* 0x000e24000c1e1100 */
[----:B0-----:R-:W-:-:S05]  /*84e0*/  PRMT R3, R16, 0x8880, RZ ;  /* 0x0000888010037816 */ /* 0x001fca00000000ff */
[----:B------:R-:W-:-:S07]  /*84f0*/  IMAD R2, R3, R18, RZ ;  /* 0x0000001203027224 */ /* 0x000fce00078e02ff */
.L_x_296:
[----:B------:R-:W-:Y:S05]  /*8500*/  BSYNC B1 ;  /* 0x0000000000017941 */ /* 0x000fea0003800000 */
.L_x_295:
[C---:B------:R-:W-:Y:S01]  /*8510*/  ISETP.LT.OR P0, PT, R0.reuse, 0x1, !P1 ;  /* 0x000000010000780c */ /* 0x040fe20004f01670 */
[----:B------:R-:W-:Y:S01]  /*8520*/  @!P5 IMAD R25, R25, R17, R2 ;  /* 0x000000111919d224 */ /* 0x000fe200078e0202 */
[----:B------:R-:W-:Y:S01]  /*8530*/  BSSY B1, `(.L_x_297) ;  /* 0x000000a000017945 */ /* 0x000fe20003800000 */
[----:B------:R-:W-:Y:S02]  /*8540*/  IADD3.X R23, R153, R23, R158, P4, P3 ;  /* 0x0000001799177210 */ /* 0x000fe400027e649e */
[C---:B------:R-:W-:Y:S01]  /*8550*/  ISETP.LT.OR P4, PT, R0.reuse, 0x2, !P1 ;  /* 0x000000020000780c */ /* 0x040fe20004f81670 */
[----:B------:R1:W-:Y:S01]  /*8560*/  @!P5 STG.E.U8 desc[UR36][R6.64+0x1], R25 ;  /* 0x000001190600d986 */ /* 0x0003e2000c101124 */
[C---:B------:R-:W-:Y:S02]  /*8570*/  ISETP.LT.OR P5, PT, R0.reuse, 0x9, !P2 ;  /* 0x000000090000780c */ /* 0x040fe400057a1670 */
[----:B------:R-:W-:-:S04]  /*8580*/  ISETP.LT.OR P3, PT, R0, 0xa, !P2 ;  /* 0x0000000a0000780c */ /* 0x000fc80005761670 */
[----:B------:R-:W-:Y:S09]  /*8590*/  @P0 BRA `(.L_x_298) ;  /* 0x00000000000c0947 */ /* 0x000ff20003800000 */
[----:B------:R-:W0:Y:S02]  /*85a0*/  LDG.E.U8 R16, desc[UR36][R22.64] ;  /* 0x0000002416107981 */ /* 0x000e24000c1e1100 */
[----:B0-----:R-:W-:-:S05]  /*85b0*/  PRMT R3, R16, 0x8880, RZ ;  /* 0x0000888010037816 */ /* 0x001fca00000000ff */
[----:B------:R-:W-:-:S07]  /*85c0*/  IMAD R2, R3, R18, RZ ;  /* 0x0000001203027224 */ /* 0x000fce00078e02ff */
.L_x_298:
[----:B------:R-:W-:Y:S05]  /*85d0*/  BSYNC B1 ;  /* 0x0000000000017941 */ /* 0x000fea0003800000 */
.L_x_297:
[----:B0-----:R-:W-:Y:S01]  /*85e0*/  @!P0 IMAD R3, R26, R17, R2 ;  /* 0x000000111a038224 */ /* 0x001fe200078e0202 */
[----:B------:R-:W-:Y:S04]  /*85f0*/  BSSY B1, `(.L_x_299) ;  /* 0x0000006000017945 */ /* 0x000fe80003800000 */
[----:B------:R0:W-:Y:S01]  /*8600*/  @!P0 STG.E.U8 desc[UR36][R8.64], R3 ;  /* 0x0000000308008986 */ /* 0x0001e2000c101124 */
[----:B------:R-:W-:Y:S05]  /*8610*/  @P4 BRA `(.L_x_300) ;  /* 0x00000000000c4947 */ /* 0x000fea0003800000 */
[----:B------:R-:W0:Y:S02]  /*8620*/  LDG.E.U8 R16, desc[UR36][R22.64+0x1] ;  /* 0x0000012416107981 */ /* 0x000e24000c1e1100 */
[----:B0-----:R-:W-:-:S05]  /*8630*/  PRMT R3, R16, 0x8880, RZ ;  /* 0x0000888010037816 */ /* 0x001fca00000000ff */
[----:B------:R-:W-:-:S07]  /*8640*/  IMAD R2, R3, R18, RZ ;  /* 0x0000001203027224 */ /* 0x000fce00078e02ff */
.L_x_300:
[----:B------:R-:W-:Y:S05]  /*8650*/  BSYNC B1 ;  /* 0x0000000000017941 */ /* 0x000fea0003800000 */
.L_x_299:
[----:B------:R-:W-:Y:S01]  /*8660*/  @!P4 IMAD R27, R27, R17, R2 ;  /* 0x000000111b1bc224 */ /* 0x000fe200078e0202 */
[----:B------:R-:W-:Y:S04]  /*8670*/  BSSY B1, `(.L_x_301) ;  /* 0x0000006000017945 */ /* 0x000fe80003800000 */
[----:B------:R2:W-:Y:S01]  /*8680*/  @!P4 STG.E.U8 desc[UR36][R8.64+0x1], R27 ;  /* 0x0000011b0800c986 */ /* 0x0005e2000c101124 */
[----:B------:R-:W-:Y:S05]  /*8690*/  @P5 BRA `(.L_x_302) ;  /* 0x00000000000c5947 */ /* 0x000fea0003800000 */
[----:B------:R-:W0:Y:S02]  /*86a0*/  LDG.E.U8 R16, desc[UR36][R4.64+0x8] ;  /* 0x0000082404107981 */ /* 0x000e24000c1e1100 */
[----:B0-----:R-:W-:-:S05]  /*86b0*/  PRMT R3, R16, 0x8880, RZ ;  /* 0x0000888010037816 */ /* 0x001fca00000000ff */
[----:B------:R-:W-:-:S07]  /*86c0*/  IMAD R2, R3, R18, RZ ;  /* 0x0000001203027224 */ /* 0x000fce00078e02ff */
.L_x_302:
[----:B------:R-:W-:Y:S05]  /*86d0*/  BSYNC B1 ;  /* 0x0000000000017941 */ /* 0x000fea0003800000 */
.L_x_301:
[----:B0-----:R-:W-:Y:S01]  /*86e0*/  @!P5 IMAD R3, R28, R17, R2 ;  /* 0x000000111c03d224 */ /* 0x001fe200078e0202 */
[----:B------:R-:W-:Y:S04]  /*86f0*/  BSSY B1, `(.L_x_303) ;  /* 0x0000006000017945 */ /* 0x000fe80003800000 */
[----:B------:R0:W-:Y:S01]  /*8700*/  @!P5 STG.E.U8 desc[UR36][R6.64+0x8], R3 ;  /* 0x000008030600d986 */ /* 0x0001e2000c101124 */
[----:B------:R-:W-:Y:S05]  /*8710*/  @P3 BRA `(.L_x_304) ;  /* 0x00000000000c3947 */ /* 0x000fea0003800000 */
[----:B------:R-:W0:Y:S02]  /*8720*/  LDG.E.U8 R16, desc[UR36][R4.64+0x9] ;  /* 0x0000092404107981 */ /* 0x000e24000c1e1100 */
[----:B0-----:R-:W-:-:S05]  /*8730*/  PRMT R3, R16, 0x8880, RZ ;  /* 0x0000888010037816 */ /* 0x001fca00000000ff */
[----:B------:R-:W-:-:S07]  /*8740*/  IMAD R2, R3, R18, RZ ;  /* 0x0000001203027224 */ /* 0x000fce00078e02ff */
.L_x_304:
[----:B------:R-:W-:Y:S05]  /*8750*/  BSYNC B1 ;  /* 0x0000000000017941 */ /* 0x000fea0003800000 */
.L_x_303:
[C---:B------:R-:W-:Y:S01]  /*8760*/  ISETP.LT.OR P5, PT, R0.reuse, 0x9, !P1 ;  /* 0x000000090000780c */ /* 0x040fe20004fa1670 */
[----:B------:R-:W-:Y:S01]  /*8770*/  @!P3 IMAD R29, R29, R17, R2 ;  /* 0x000000111d1db224 */ /* 0x000fe200078e0202 */
[----:B------:R-:W-:Y:S01]  /*8780*/  BSSY B1, `(.L_x_305) ;  /* 0x0000009000017945 */ /* 0x000fe20003800000 */
[C---:B------:R-:W-:Y:S02]  /*8790*/  ISETP.LT.OR P4, PT, R0.reuse, 0xa, !P1 ;  /* 0x0000000a0000780c */ /* 0x040fe40004f81670 */
[C---:B------:R-:W-:Y:S01]  /*87a0*/  ISETP.LT.OR P0, PT, R0.reuse, 0x12, !P2 ;  /* 0x000000120000780c */ /* 0x040fe20005701670 */
[----:B------:R3:W-:Y:S01]  /*87b0*/  @!P3 STG.E.U8 desc[UR36][R6.64+0x9], R29 ;  /* 0x0000091d0600b986 */ /* 0x0007e2000c101124 */
[----:B------:R-:W-:-:S06]  /*87c0*/  ISETP.LT.OR P3, PT, R0, 0x11, !P2 ;  /* 0x000000110000780c */ /* 0x000fcc0005761670 */
[----:B------:R-:W-:Y:S07]  /*87d0*/  @P5 BRA `(.L_x_306) ;  /* 0x00000000000c5947 */ /* 0x000fee0003800000 */
[----:B------:R-:W0:Y:S02]  /*87e0*/  LDG.E.U8 R16, desc[UR36][R22.64+0x8] ;  /* 0x0000082416107981 */ /* 0x000e24000c1e1100 */
[----:B0-----:R-:W-:-:S05]  /*87f0*/  PRMT R3, R16, 0x8880, RZ ;  /* 0x0000888010037816 */ /* 0x001fca00000000ff */
[----:B------:R-:W-:-:S07]  /*8800*/  IMAD R2, R3, R18, RZ ;  /* 0x0000001203027224 */ /* 0x000fce00078e02ff */
.L_x_306:
[----:B------:R-:W-:Y:S05]  /*8810*/  BSYNC B1 ;  /* 0x0000000000017941 */ /* 0x000fea0003800000 */
.L_x_305:
[----:B0-----:R-:W-:Y:S01]  /*8820*/  @!P5 IMAD R3, R30, R17, R2 ;  /* 0x000000111e03d224 */ /* 0x001fe200078e0202 */
[----:B------:R-:W-:Y:S04]  /*8830*/  BSSY B1, `(.L_x_307) ;  /* 0x0000006000017945 */ /* 0x000fe80003800000 */
[----:B------:R0:W-:Y:S01]  /*8840*/  @!P5 STG.E.U8 desc[UR36][R8.64+0x8], R3 ;  /* 0x000008030800d986 */ /* 0x0001e2000c101124 */
[----:B------:R-:W-:Y:S05]  /*8850*/  @P4 BRA `(.L_x_308) ;  /* 0x00000000000c4947 */ /* 0x000fea0003800000 */
[----:B------:R-:W0:Y:S02]  /*8860*/  LDG.E.U8 R16, desc[UR36][R22.64+0x9] ;  /* 0x0000092416107981 */ /* 0x000e24000c1e1100 */
[----:B0-----:R-:W-:-:S05]  /*8870*/  PRMT R3, R16, 0x8880, RZ ;  /* 0x0000888010037816 */ /* 0x001fca00000000ff */
[----:B------:R-:W-:-:S07]  /*8880*/  IMAD R2, R3, R18, RZ ;  /* 0x0000001203027224 */ /* 0x000fce00078e02ff */
.L_x_308:
[----:B------:R-:W-:Y:S05]  /*8890*/  BSYNC B1 ;  /* 0x0000000000017941 */ /* 0x000fea0003800000 */
.L_x_307:
[----:B------:R-:W-:Y:S01]  /*88a0*/  @!P4 IMAD R31, R31, R17, R2 ;  /* 0x000000111f1fc224 */ /* 0x000fe200078e0202 */
[----:B------:R-:W-:Y:S04]  /*88b0*/  BSSY B1, `(.L_x_309) ;  /* 0x0000006000017945 */ /* 0x000fe80003800000 */
[----:B------:R4:W-:Y:S01]  /*88c0*/  @!P4 STG.E.U8 desc[UR36][R8.64+0x9], R31 ;  /* 0x0000091f0800c986 */ /* 0x0009e2000c101124 */
[----:B------:R-:W-:Y:S05]  /*88d0*/  @P3 BRA `(.L_x_310) ;  /* 0x00000000000c3947 */ /* 0x000fea0003800000 */
[----:B------:R-:W0:Y:S02]  /*88e0*/  LDG.E.U8 R16, desc[UR36][R4.64+0x10] ;  /* 0x0000102404107981 */ /* 0x000e24000c1e1100 */
[----:B0-----:R-:W-:-:S05]  /*88f0*/  PRMT R3, R16, 0x8880, RZ ;  /* 0x0000888010037816 */ /* 0x001fca00000000ff */
[----:B------:R-:W-:-:S07]  /*8900*/  IMAD R2, R3, R18, RZ ;  /* 0x0000001203027224 */ /* 0x000fce00078e02ff */
.L_x_310:
[----:B------:R-:W-:Y:S05]  /*8910*/  BSYNC B1 ;  /* 0x0000000000017941 */ /* 0x000fea0003800000 */
.L_x_309:
[----:B0-----:R-:W-:Y:S01]  /*8920*/  @!P3 IMAD R3, R32, R17, R2 ;  /* 0x000000112003b224 */ /* 0x001fe200078e0202 */
[----:B------:R-:W-:Y:S04]  /*8930*/  BSSY B1, `(.L_x_311) ;  /* 0x0000006000017945 */ /* 0x000fe80003800000 */
[----:B------:R0:W-:Y:S01]  /*8940*/  @!P3 STG.E.U8 desc[UR36][R6.64+0x10], R3 ;  /* 0x000010030600b986 */ /* 0x0001e2000c101124 */
[----:B------:R-:W-:Y:S05]  /*8950*/  @P0 BRA `(.L_x_312) ;  /* 0x00000000000c0947 */ /* 0x000fea0003800000 */
[----:B------:R-:W0:Y:S02]  /*8960*/  LDG.E.U8 R16, desc[UR36][R4.64+0x11] ;  /* 0x0000112404107981 */ /* 0x000e24000c1e1100 */
[----:B0-----:R-:W-:-:S05]  /*8970*/  PRMT R3, R16, 0x8880, RZ ;  /* 0x0000888010037816 */ /* 0x001fca00000000ff */
[----:B------:R-:W-:-:S07]  /*8980*/  IMAD R2, R3, R18, RZ ;  /* 0x0000001203027224 */ /* 0x000fce00078e02ff */
.L_x_312:
[----:B------:R-:W-:Y:S05]  /*8990*/  BSYNC B1 ;  /* 0x0000000000017941 */ /* 0x000fea0003800000 */
.L_x_311:
        /* <DEDUP_REMOVED lines=11> */
.L_x_314:
[----:B------:R-:W-:Y:S05]  /*8a50*/  BSYNC B1 ;  /* 0x0000000000017941 */ /* 0x000fea0003800000 */
.L_x_313:
[----:B0-----:R-:W-:Y:S01]  /*8a60*/  @!P4 IMAD R3, R34, R17, R2 ;  /* 0x000000112203c224 */ /* 0x001fe200078e0202 */
[----:B------:R-:W-:Y:S04]  /*8a70*/  BSSY B1, `(.L_x_315) ;  /* 0x0000006000017945 */ /* 0x000fe80003800000 */
[----:B------:R0:W-:Y:S01]  /*8a80*/  @!P4 STG.E.U8 desc[UR36][R8.64+0x10], R3 ;  /* 0x000010030800c986 */ /* 0x0001e2000c101124 */
[----:B------:R-:W-:Y:S05]  /*8a90*/  @P3 BRA `(.L_x_316) ;  /* 0x00000000000c3947 */ /* 0x000fea0003800000 */
[----:B------:R-:W0:Y:S02]  /*8aa0*/  LDG.E.U8 R16, desc[UR36][R22.64+0x11] ;  /* 0x0000112416107981 */ /* 0x000e24000c1e1100 */
[----:B0-----:R-:W-:-:S05]  /*8ab0*/  PRMT R3, R16, 0x8880, RZ ;  /* 0x0000888010037816 */ /* 0x001fca00000000ff */
[----:B------:R-:W-:-:S07]  /*8ac0*/  IMAD R2, R3, R18, RZ ;  /* 0x0000001203027224 */ /* 0x000fce00078e02ff */
.L_x_316:
[----:B------:R-:W-:Y:S05]  /*8ad0*/  BSYNC B1 ;  /* 0x0000000000017941 */ /* 0x000fea0003800000 */
.L_x_315:
[----:B------:R-:W-:Y:S01]  /*8ae0*/  @!P3 IMAD R35, R35, R17, R2 ;  /* 0x000000112323b224 */ /* 0x000fe200078e0202 */
[----:B------:R-:W-:Y:S04]  /*8af0*/  BSSY B1, `(.L_x_317) ;  /* 0x0000006000017945 */ /* 0x000fe80003800000 */
[----:B------:R0:W-:Y:S01]  /*8b00*/  @!P3 STG.E.U8 desc[UR36][R8.64+0x11], R35 ;  /* 0x000011230800b986 */ /* 0x0001e2000c101124 */
[----:B------:R-:W-:Y:S05]  /*8b10*/  @P5 BRA `(.L_x_318) ;  /* 0x00000000000c5947 */ /* 0x000fea0003800000 */
[----:B------:R-:W0:Y:S02]  /*8b20*/  LDG.E.U8 R16, desc[UR36][R4.64+0x18] ;  /* 0x0000182404107981 */ /* 0x000e24000c1e1100 */
[----:B0-----:R-:W-:-:S05]  /*8b30*/  PRMT R3, R16, 0x8880, RZ ;  /* 0x0000888010037816 */ /* 0x001fca00000000ff */
[----:B------:R-:W-:-:S07]  /*8b40*/  IMAD R2, R3, R18, RZ ;  /* 0x0000001203027224 */ /* 0x000fce00078e02ff */
.L_x_318:
[----:B------:R-:W-:Y:S05]  /*8b50*/  BSYNC B1 ;  /* 0x0000000000017941 */ /* 0x000fea0003800000 */
.L_x_317:
[----:B0-----:R-:W-:Y:S01]  /*8b60*/  @!P5 IMAD R3, R36, R17, R2 ;  /* 0x000000112403d224 */ /* 0x001fe200078e0202 */
[----:B------:R-:W-:Y:S04]  /*8b70*/  BSSY B1, `(.L_x_319) ;  /* 0x0000006000017945 */ /* 0x000fe80003800000 */
[----:B------:R0:W-:Y:S01]  /*8b80*/  @!P5 STG.E.U8 desc[UR36][R6.64+0x18], R3 ;  /* 0x000018030600d986 */ /* 0x0001e2000c101124 */
[----:B------:R-:W-:Y:S05]  /*8b90*/  @P0 BRA `(.L_x_320) ;  /* 0x00000000000c0947 */ /* 0x000fea0003800000 */
[----:B------:R-:W0:Y:S02]  /*8ba0*/  LDG.E.U8 R16, desc[UR36][R4.64+0x19] ;  /* 0x0000192404107981 */ /* 0x000e24000c1e1100 */
[----:B0-----:R-:W-:-:S05]  /*8bb0*/  PRMT R3, R16, 0x8880, RZ ;  /* 0x0000888010037816 */ /* 0x001fca00000000ff */
[----:B------:R-:W-:-:S07]  /*8bc0*/  IMAD R2, R3, R18, RZ ;  /* 0x0000001203027224 */ /* 0x000fce00078e02ff */
.L_x_320:
[----:B------:R-:W-:Y:S05]  /*8bd0*/  BSYNC B1 ;  /* 0x0000000000017941 */ /* 0x000fea0003800000 */
.L_x_319:
        /* <DEDUP_REMOVED lines=11> */
.L_x_322:
[----:B------:R-:W-:Y:S05]  /*8c90*/  BSYNC B1 ;  /* 0x0000000000017941 */ /* 0x000fea0003800000 */
.L_x_321:
[----:B0-----:R-:W-:Y:S01]  /*8ca0*/  @!P4 IMAD R3, R38, R17, R2 ;  /* 0x000000112603c224 */ /* 0x001fe200078e0202 */
[----:B------:R-:W-:Y:S04]  /*8cb0*/  BSSY B1, `(.L_x_323) ;  /* 0x0000006000017945 */ /* 0x000fe80003800000 */
[----:B------:R0:W-:Y:S01]  /*8cc0*/  @!P4 STG.E.U8 desc[UR36][R8.64+0x18], R3 ;  /* 0x000018030800c986 */ /* 0x0001e2000c101124 */
[----:B------:R-:W-:Y:S05]  /*8cd0*/  @P3 BRA `(.L_x_324) ;  /* 0x00000000000c3947 */ /* 0x000fea0003800000 */
[----:B------:R-:W0:Y:S02]  /*8ce0*/  LDG.E.U8 R16, desc[UR36][R22.64+0x19] ;  /* 0x0000192416107981 */ /* 0x000e24000c1e1100 */
[----:B0-----:R-:W-:-:S05]  /*8cf0*/  PRMT R3, R16, 0x8880, RZ ;  /* 0x0000888010037816 */ /* 0x001fca00000000ff */
[----:B------:R-:W-:-:S07]  /*8d00*/  IMAD R2, R3, R18, RZ ;  /* 0x0000001203027224 */ /* 0x000fce00078e02ff */
.L_x_324:
[----:B------:R-:W-:Y:S05]  /*8d10*/  BSYNC B1 ;  /* 0x0000000000017941 */ /* 0x000fea0003800000 */
.L_x_323:
[----:B------:R-:W-:Y:S01]  /*8d20*/  @!P3 IMAD R39, R39, R17, R2 ;  /* 0x000000112727b224 */ /* 0x000fe200078e0202 */
[----:B------:R-:W-:Y:S04]  /*8d30*/  BSSY B1, `(.L_x_325) ;  /* 0x0000006000017945 */ /* 0x000fe80003800000 */
[----:B------:R0:W-:Y:S01]  /*8d40*/  @!P3 STG.E.U8 desc[UR36][R8.64+0x19], R39 ;  /* 0x000019270800b986 */ /* 0x0001e2000c101124 */
[----:B------:R-:W-:Y:S05]  /*8d50*/  @P5 BRA `(.L_x_326) ;  /* 0x00000000000c5947 */ /* 0x000fea0003800000 */
[----:B------:R-:W0:Y:S02]  /*8d60*/  LDG.E.U8 R16, desc[UR36][R4.64+0x20] ;  /* 0x0000202404107981 */ /* 0x000e24000c1e1100 */
[----:B0-----:R-:W-:-:S05]  /*8d70*/  PRMT R3, R16, 0x8880, RZ ;  /* 0x0000888010037816 */ /* 0x001fca00000000ff */
[----:B------:R-:W-:-:S07]  /*8d80*/  IMAD R2, R3, R18, RZ ;  /* 0x0000001203027224 */ /* 0x000fce00078e02ff */
.L_x_326:
[----:B------:R-:W-:Y:S05]  /*8d90*/  BSYNC B1 ;  /* 0x0000000000017941 */ /* 0x000fea0003800000 */
.L_x_325:
[----:B0-----:R-:W-:Y:S01]  /*8da0*/  @!P5 IMAD R3, R40, R17, R2 ;  /* 0x000000112803d224 */ /* 0x001fe200078e0202 */
[----:B------:R-:W-:Y:S04]  /*8db0*/  BSSY B1, `(.L_x_327) ;  /* 0x0000006000017945 */ /* 0x000fe80003800000 */
[----:B------:R0:W-:Y:S01]  /*8dc0*/  @!P5 STG.E.U8 desc[UR36][R6.64+0x20], R3 ;  /* 0x000020030600d986 */ /* 0x0001e2000c101124 */
[----:B------:R-:W-:Y:S05]  /*8dd0*/  @P0 BRA `(.L_x_328) ;  /* 0x00000000000c0947 */ /* 0x000fea0003800000 */
[----:B------:R-:W0:Y:S02]  /*8de0*/  LDG.E.U8 R16, desc[UR36][R4.64+0x21] ;  /* 0x0000212404107981 */ /* 0x000e24000c1e1100 */
[----:B0-----:R-:W-:-:S05]  /*8df0*/  PRMT R3, R16, 0x8880, RZ ;  /* 0x0000888010037816 */ /* 0x001fca00000000ff */
[----:B------:R-:W-:-:S07]  /*8e00*/  IMAD R2, R3, R18, RZ ;  /* 0x0000001203027224 */ /* 0x000fce00078e02ff */
.L_x_328:
[----:B------:R-:W-:Y:S05]  /*8e10*/  BSYNC B1 ;  /* 0x0000000000017941 */ /* 0x000fea0003800000 */
.L_x_327:
        /* <DEDUP_REMOVED lines=11> */
.L_x_330:
[----:B------:R-:W-:Y:S05]  /*8ed0*/  BSYNC B1 ;  /* 0x0000000000017941 */ /* 0x000fea0003800000 */
.L_x_329:
[----:B0-----:R-:W-:Y:S01]  /*8ee0*/  @!P4 IMAD R3, R42, R17, R2 ;  /* 0x000000112a03c224 */ /* 0x001fe200078e0202 */
[----:B------:R-:W-:Y:S04]  /*8ef0*/  BSSY B1, `(.L_x_331) ;  /* 0x0000006000017945 */ /* 0x000fe80003800000 */
[----:B------:R0:W-:Y:S01]  /*8f00*/  @!P4 STG.E.U8 desc[UR36][R8.64+0x20], R3 ;  /* 0x000020030800c986 */ /* 0x0001e2000c101124 */
[----:B------:R-:W-:Y:S05]  /*8f10*/  @P3 BRA `(.L_x_332) ;  /* 0x00000000000c3947 */ /* 0x000fea0003800000 */
[----:B------:R-:W0:Y:S02]  /*8f20*/  LDG.E.U8 R16, desc[UR36][R22.64+0x21] ;  /* 0x0000212416107981 */ /* 0x000e24000c1e1100 */
[----:B0-----:R-:W-:-:S05]  /*8f30*/  PRMT R3, R16, 0x8880, RZ ;  /* 0x0000888010037816 */ /* 0x001fca00000000ff */
[----:B------:R-:W-:-:S07]  /*8f40*/  IMAD R2, R3, R18, RZ ;  /* 0x0000001203027224 */ /* 0x000fce00078e02ff */
.L_x_332:
[----:B------:R-:W-:Y:S05]  /*8f50*/  BSYNC B1 ;  /* 0x0000000000017941 */ /* 0x000fea0003800000 */
.L_x_331:
[----:B------:R-:W-:Y:S01]  /*8f60*/  @!P3 IMAD R43, R43, R17, R2 ;  /* 0x000000112b2bb224 */ /* 0x000fe200078e0202 */
[----:B------:R-:W-:Y:S04]  /*8f70*/  BSSY B1, `(.L_x_333) ;  /* 0x0000006000017945 */ /* 0x000fe80003800000 */
[----:B------:R0:W-:Y:S01]  /*8f80*/  @!P3 STG.E.U8 desc[UR36][R8.64+0x21], R43 ;  /* 0x0000212b0800b986 */ /* 0x0001e2000c101124 */
[----:B------:R-:W-:Y:S05]  /*8f90*/  @P5 BRA `(.L_x_334) ;  /* 0x00000000000c5947 */ /* 0x000fea0003800000 */
[----:B------:R-:W0:Y:S02]  /*8fa0*/  LDG.E.U8 R16, desc[UR36][R4.64+0x28] ;  /* 0x0000282404107981 */ /* 0x000e24000c1e1100 */
[----:B0-----:R-:W-:-:S05]  /*8fb0*/  PRMT R3, R16, 0x8880, RZ ;  /* 0x0000888010037816 */ /* 0x001fca00000000ff */
[----:B------:R-:W-:-:S07]  /*8fc0*/  IMAD R2, R3, R18, RZ ;  /* 0x0000001203027224 */ /* 0x000fce00078e02ff */
.L_x_334:
[----:B------:R-:W-:Y:S05]  /*8fd0*/  BSYNC B1 ;  /* 0x0000000000017941 */ /* 0x000fea0003800000 */
.L_x_333:
[----:B0-----:R-:W-:Y:S01]  /*8fe0*/  @!P5 IMAD R3, R44, R17, R2 ;  /* 0x000000112c03d224 */ /* 0x001fe200078e0202 */
[----:B------:R-:W-:Y:S04]  /*8ff0*/  BSSY B1, `(.L_x_335) ;  /* 0x0000006000017945 */ /* 0x000fe80003800000 */
[----:B------:R0:W-:Y:S01]  /*9000*/  @!P5 STG.E.U8 desc[UR36][R6.64+0x28], R3 ;  /* 0x000028030600d986 */ /* 0x0001e2000c101124 */
[----:B------:R-:W-:Y:S05]  /*9010*/  @P0 BRA `(.L_x_336) ;  /* 0x00000000000c0947 */ /* 0x000fea0003800000 */
[----:B------:R-:W0:Y:S02]  /*9020*/  LDG.E.U8 R16, desc[UR36][R4.64+0x29] ;  /* 0x0000292404107981 */ /* 0x000e24000c1e1100 */
[----:B0-----:R-:W-:-:S05]  /*9030*/  PRMT R3, R16, 0x8880, RZ ;  /* 0x0000888010037816 */ /* 0x001fca00000000ff */
[----:B------:R-:W-:-:S07]  /*9040*/  IMAD R2, R3, R18, RZ ;  /* 0x0000001203027224 */ /* 0x000fce00078e02ff */
.L_x_336:
[----:B------:R-:W-:Y:S05]  /*9050*/  BSYNC B1 ;  /* 0x0000000000017941 */ /* 0x000fea0003800000 */
.L_x_335:
        /* <DEDUP_REMOVED lines=11> */
.L_x_338:
[----:B------:R-:W-:Y:S05]  /*9110*/  BSYNC B1 ;  /* 0x0000000000017941 */ /* 0x000fea0003800000 */
.L_x_337:
[----:B0-----:R-:W-:Y:S01]  /*9120*/  @!P4 IMAD R3, R46, R17, R2 ;  /* 0x000000112e03c224 */ /* 0x001fe200078e0202 */
[----:B------:R-:W-:Y:S04]  /*9130*/  BSSY B1, `(.L_x_339) ;  /* 0x0000006000017945 */ /* 0x000fe80003800000 */
[----:B------:R0:W-:Y:S01]  /*9140*/  @!P4 STG.E.U8 desc[UR36][R8.64+0x28], R3 ;  /* 0x000028030800c986 */ /* 0x0001e2000c101124 */
[----:B------:R-:W-:Y:S05]  /*9150*/  @P3 BRA `(.L_x_340) ;  /* 0x00000000000c3947 */ /* 0x000fea0003800000 */
[----:B------:R-:W0:Y:S02]  /*9160*/  LDG.E.U8 R16, desc[UR36][R22.64+0x29] ;  /* 0x0000292416107981 */ /* 0x000e24000c1e1100 */
[----:B0-----:R-:W-:-:S05]  /*9170*/  PRMT R3, R16, 0x8880, RZ ;  /* 0x0000888010037816 */ /* 0x001fca00000000ff */
[----:B------:R-:W-:-:S07]  /*9180*/  IMAD R2, R3, R18, RZ ;  /* 0x0000001203027224 */ /* 0x000fce00078e02ff */
.L_x_340:
[----:B------:R-:W-:Y:S05]  /*9190*/  BSYNC B1 ;  /* 0x0000000000017941 */ /* 0x000fea0003800000 */
.L_x_339:
[----:B------:R-:W-:Y:S01]  /*91a0*/  @!P3 IMAD R47, R47, R17, R2 ;  /* 0x000000112f2fb224 */ /* 0x000fe200078e0202 */
[----:B------:R-:W-:Y:S04]  /*91b0*/  BSSY B1, `(.L_x_341) ;  /* 0x0000006000017945 */ /* 0x000fe80003800000 */
[----:B------:R0:W-:Y:S01]  /*91c0*/  @!P3 STG.E.U8 desc[UR36][R8.64+0x29], R47 ;  /* 0x0000292f0800b986 */ /* 0x0001e2000c101124 */
[----:B------:R-:W-:Y:S05]  /*91d0*/  @P5 BRA `(.L_x_342) ;  /* 0x00000000000c5947 */ /* 0x000fea0003800000 */
[----:B------:R-:W0:Y:S02]  /*91e0*/  LDG.E.U8 R16, desc[UR36][R4.64+0x30] ;  /* 0x0000302404107981 */ /* 0x000e24000c1e1100 */
[----:B0-----:R-:W-:-:S05]  /*91f0*/  PRMT R3, R16, 0x8880, RZ ;  /* 0x0000888010037816 */ /* 0x001fca00000000ff */
[----:B------:R-:W-:-:S07]  /*9200*/  IMAD R2, R3, R18, RZ ;  /* 0x0000001203027224 */ /* 0x000fce00078e02ff */
.L_x_342:
[----:B------:R-:W-:Y:S05]  /*9210*/  BSYNC B1 ;  /* 0x0000000000017941 */ /* 0x000fea0003800000 */
.L_x_341:
[----:B0-----:R-:W-:Y:S01]  /*9220*/  @!P5 IMAD R3, R48, R17, R2 ;  /* 0x000000113003d224 */ /* 0x001fe200078e0202 */
[----:B------:R-:W-:Y:S04]  /*9230*/  BSSY B1, `(.L_x_343) ;  /* 0x0000006000017945 */ /* 0x000fe80003800000 */
[----:B------:R0:W-:Y:S01]  /*9240*/  @!P5 STG.E.U8 desc[UR36][R6.64+0x30], R3 ;  /* 0x000030030600d986 */ /* 0x0001e2000c101124 */
[----:B------:R-:W-:Y:S05]  /*9250*/  @P0 BRA `(.L_x_344) ;  /* 0x00000000000c0947 */ /* 0x000fea0003800000 */
[----:B------:R-:W0:Y:S02]  /*9260*/  LDG.E.U8 R16, desc[UR36][R4.64+0x31] ;  /* 0x0000312404107981 */ /* 0x000e24000c1e1100 */
[----:B0-----:R-:W-:-:S05]  /*9270*/  PRMT R3, R16, 0x8880, RZ ;  /* 0x0000888010037816 */ /* 0x001fca00000000ff */
[----:B------:R-:W-:-:S07]  /*9280*/  IMAD R2, R3, R18, RZ ;  /* 0x0000001203027224 */ /* 0x000fce00078e02ff */
.L_x_344:
[----:B------:R-:W-:Y:S05]  /*9290*/  BSYNC B1 ;  /* 0x0000000000017941 */ /* 0x000fea0003800000 */
.L_x_343:
        /* <DEDUP_REMOVED lines=11> */
.L_x_346:
[----:B------:R-:W-:Y:S05]  /*9350*/  BSYNC B1 ;  /* 0x0000000000017941 */ /* 0x000fea0003800000 */
.L_x_345:
[----:B0-----:R-:W-:Y:S01]  /*9360*/  @!P4 IMAD R3, R50, R17, R2 ;  /* 0x000000113203c224 */ /* 0x001fe200078e0202 */
[----:B------:R-:W-:Y:S04]  /*9370*/  BSSY B1, `(.L_x_347) ;  /* 0x0000006000017945 */ /* 0x000fe80003800000 */
[----:B------:R0:W-:Y:S01]  /*9380*/  @!P4 STG.E.U8 desc[UR36][R8.64+0x30], R3 ;  /* 0x000030030800c986 */ /* 0x0001e2000c101124 */
[----:B------:R-:W-:Y:S05]  /*9390*/  @P3 BRA `(.L_x_348) ;  /* 0x00000000000c3947 */ /* 0x000fea0003800000 */
[----:B------:R-:W0:Y:S02]  /*93a0*/  LDG.E.U8 R16, desc[UR36][R22.64+0x31] ;  /* 0x0000312416107981 */ /* 0x000e24000c1e1100 */
[----:B0-----:R-:W-:-:S05]  /*93b0*/  PRMT R3, R16, 0x8880, RZ ;  /* 0x0000888010037816 */ /* 0x001fca00000000ff */
[----:B------:R-:W-:-:S07]  /*93c0*/  IMAD R2, R3, R18, RZ ;  /* 0x0000001203027224 */ /* 0x000fce00078e02ff */
.L_x_348:
[----:B------:R-:W-:Y:S05]  /*93d0*/  BSYNC B1 ;  /* 0x0000000000017941 */ /* 0x000fea0003800000 */
.L_x_347:
[----:B------:R-:W-:Y:S01]  /*93e0*/  @!P3 IMAD R51, R51, R17, R2 ;  /* 0x000000113333b224 */ /* 0x000fe200078e0202 */
[----:B------:R-:W-:Y:S04]  /*93f0*/  BSSY B1, `(.L_x_349) ;  /* 0x0000006000017945 */ /* 0x000fe80003800000 */
[----:B------:R0:W-:Y:S01]  /*9400*/  @!P3 STG.E.U8 desc[UR36][R8.64+0x31], R51 ;  /* 0x000031330800b986 */ /* 0x0001e2000c101124 */
[----:B------:R-:W-:Y:S05]  /*9410*/  @P5 BRA `(.L_x_350) ;  /* 0x00000000000c5947 */ /* 0x000fea0003800000 */
[----:B------:R-:W0:Y:S02]  /*9420*/  LDG.E.U8 R16, desc[UR36][R4.64+0x38] ;  /* 0x0000382404107981 */ /* 0x000e24000c1e1100 */
[----:B0-----:R-:W-:-:S05]  /*9430*/  PRMT R3, R16, 0x8880, RZ ;  /* 0x0000888010037816 */ /* 0x001fca00000000ff */
[----:B------:R-:W-:-:S07]  /*9440*/  IMAD R2, R3, R18, RZ ;  /* 0x0000001203027224 */ /* 0x000fce00078e02ff */
.L_x_350:
[----:B------:R-:W-:Y:S05]  /*9450*/  BSYNC B1 ;  /* 0x0000000000017941 */ /* 0x000fea0003800000 */
.L_x_349:
[----:B0-----:R-:W-:Y:S01]  /*9460*/  @!P5 IMAD R3, R52, R17, R2 ;  /* 0x000000113403d224 */ /* 0x001fe200078e0202 */
[----:B------:R-:W-:Y:S04]  /*9470*/  BSSY B1, `(.L_x_351) ;  /* 0x0000006000017945 */ /* 0x000fe80003800000 */
[----:B------:R0:W-:Y:S01]  /*9480*/  @!P5 STG.E.U8 desc[UR36][R6.64+0x38], R3 ;  /* 0x000038030600d986 */ /* 0x0001e2000c101124 */
[----:B------:R-:W-:Y:S05]  /*9490*/  @P0 BRA `(.L_x_352) ;  /* 0x00000000000c0947 */ /* 0x000fea0003800000 */
[----:B------:R-:W0:Y:S02]  /*94a0*/  LDG.E.U8 R16, desc[UR36][R4.64+0x39] ;  /* 0x0000392404107981 */ /* 0x000e24000c1e1100 */
[----:B0-----:R-:W-:-:S05]  /*94b0*/  PRMT R3, R16, 0x8880, RZ ;  /* 0x0000888010037816 */ /* 0x001fca00000000ff */
[----:B------:R-:W-:-:S07]  /*94c0*/  IMAD R2, R3, R18, RZ ;  /* 0x0000001203027224 */ /* 0x000fce00078e02ff */
.L_x_352:
[----:B------:R-:W-:Y:S05]  /*94d0*/  BSYNC B1 ;  /* 0x0000000000017941 */ /* 0x000fea0003800000 */
.L_x_351:
        /* <DEDUP_REMOVED lines=11> */
.L_x_354:
[----:B------:R-:W-:Y:S05]  /*9590*/  BSYNC B1 ;  /* 0x0000000000017941 */ /* 0x000fea0003800000 */
.L_x_353:
[----:B0-----:R-:W-:Y:S01]  /*95a0*/  @!P4 IMAD R3, R54, R17, R2 ;  /* 0x000000113603c224 */ /* 0x001fe200078e0202 */
[----:B------:R-:W-:Y:S04]  /*95b0*/  BSSY B1, `(.L_x_355) ;  /* 0x0000006000017945 */ /* 0x000fe80003800000 */
[----:B------:R0:W-:Y:S01]  /*95c0*/  @!P4 STG.E.U8 desc[UR36][R8.64+0x38], R3 ;  /* 0x000038030800c986 */ /* 0x0001e2000c101124 */
[----:B------:R-:W-:Y:S05]  /*95d0*/  @P3 BRA `(.L_x_356) ;  /* 0x00000000000c3947 */ /* 0x000fea0003800000 */
[----:B------:R-:W0:Y:S02]  /*95e0*/  LDG.E.U8 R16, desc[UR36][R22.64+0x39] ;  /* 0x0000392416107981 */ /* 0x000e24000c1e1100 */
[----:B0-----:R-:W-:-:S05]  /*95f0*/  PRMT R3, R16, 0x8880, RZ ;  /* 0x0000888010037816 */ /* 0x001fca00000000ff */
[----:B------:R-:W-:-:S07]  /*9600*/  IMAD R2, R3, R18, RZ ;  /* 0x0000001203027224 */ /* 0x000fce00078e02ff */
.L_x_356:
[----:B------:R-:W-:Y:S05]  /*9610*/  BSYNC B1 ;  /* 0x0000000000017941 */ /* 0x000fea0003800000 */
.L_x_355:
[----:B------:R-:W-:Y:S01]  /*9620*/  @!P3 IMAD R55, R55, R17, R2 ;  /* 0x000000113737b224 */ /* 0x000fe200078e0202 */
[----:B------:R-:W-:Y:S04]  /*9630*/  BSSY B1, `(.L_x_357) ;  /* 0x0000006000017945 */ /* 0x000fe80003800000 */
[----:B------:R0:W-:Y:S01]  /*9640*/  @!P3 STG.E.U8 desc[UR36][R8.64+0x39], R55 ;  /* 0x000039370800b986 */ /* 0x0001e2000c101124 */
[----:B------:R-:W-:Y:S05]  /*9650*/  @P5 BRA `(.L_x_358) ;  /* 0x00000000000c5947 */ /* 0x000fea0003800000 */
[----:B------:R-:W0:Y:S02]  /*9660*/  LDG.E.U8 R16, desc[UR36][R4.64+0x40] ;  /* 0x0000402404107981 */ /* 0x000e24000c1e1100 */
[----:B0-----:R-:W-:-:S05]  /*9670*/  PRMT R3, R16, 0x8880, RZ ;  /* 0x0000888010037816 */ /* 0x001fca00000000ff */
[----:B------:R-:W-:-:S07]  /*9680*/  IMAD R2, R3, R18, RZ ;  /* 0x0000001203027224 */ /* 0x000fce00078e02ff */
.L_x_358:
[----:B------:R-:W-:Y:S05]  /*9690*/  BSYNC B1 ;  /* 0x0000000000017941 */ /* 0x000fea0003800000 */
.L_x_357:
[----:B0-----:R-:W-:Y:S01]  /*96a0*/  @!P5 IMAD R3, R56, R17, R2 ;  /* 0x000000113803d224 */ /* 0x001fe200078e0202 */
[----:B------:R-:W-:Y:S04]  /*96b0*/  BSSY B1, `(.L_x_359) ;  /* 0x0000006000017945 */ /* 0x000fe80003800000 */
[----:B------:R0:W-:Y:S01]  /*96c0*/  @!P5 STG.E.U8 desc[UR36][R6.64+0x40], R3 ;  /* 0x000040030600d986 */ /* 0x0001e2000c101124 */
[----:B------:R-:W-:Y:S05]  /*96d0*/  @P0 BRA `(.L_x_360) ;  /* 0x00000000000c0947 */ /* 0x000fea0003800000 */
[----:B------:R-:W0:Y:S02]  /*96e0*/  LDG.E.U8 R16, desc[UR36][R4.64+0x41] ;  /* 0x0000412404107981 */ /* 0x000e24000c1e1100 */
[----:B0-----:R-:W-:-:S05]  /*96f0*/  PRMT R3, R16, 0x8880, RZ ;  /* 0x0000888010037816 */ /* 0x001fca00000000ff */
[----:B------:R-:W-:-:S07]  /*9700*/  IMAD R2, R3, R18, RZ ;  /* 0x0000001203027224 */ /* 0x000fce00078e02ff */
.L_x_360:
[----:B------:R-:W-:Y:S05]  /*9710*/  BSYNC B1 ;  /* 0x0000000000017941 */ /* 0x000fea0003800000 */
.L_x_359:
        /* <DEDUP_REMOVED lines=11> */
.L_x_362:
[----:B------:R-:W-:Y:S05]  /*97d0*/  BSYNC B1 ;  /* 0x0000000000017941 */ /* 0x000fea0003800000 */
.L_x_361:
[----:B0-----:R-:W-:Y:S01]  /*97e0*/  @!P4 IMAD R3, R58, R17, R2 ;  /* 0x000000113a03c224 */ /* 0x001fe200078e0202 */
[----:B------:R-:W-:Y:S04]  /*97f0*/  BSSY B1, `(.L_x_363) ;  /* 0x0000006000017945 */ /* 0x000fe80003800000 */
[----:B------:R0:W-:Y:S01]  /*9800*/  @!P4 STG.E.U8 desc[UR36][R8.64+0x40], R3 ;  /* 0x000040030800c986 */ /* 0x0001e2000c101124 */
[----:B------:R-:W-:Y:S05]  /*9810*/  @P3 BRA `(.L_x_364) ;  /* 0x00000000000c3947 */ /* 0x000fea0003800000 */
[----:B------:R-:W0:Y:S02]  /*9820*/  LDG.E.U8 R16, desc[UR36][R22.64+0x41] ;  /* 0x0000412416107981 */ /* 0x000e24000c1e1100 */
[----:B0-----:R-:W-:-:S05]  /*9830*/  PRMT R3, R16, 0x8880, RZ ;  /* 0x0000888010037816 */ /* 0x001fca00000000ff */
[----:B------:R-:W-:-:S07]  /*9840*/  IMAD R2, R3, R18, RZ ;  /* 0x0000001203027224 */ /* 0x000fce00078e02ff */
.L_x_364:
[----:B------:R-:W-:Y:S05]  /*9850*/  BSYNC B1 ;  /* 0x0000000000017941 */ /* 0x000fea0003800000 */
.L_x_363:
[----:B------:R-:W-:Y:S01]  /*9860*/  @!P3 IMAD R59, R59, R17, R2 ;  /* 0x000000113b3bb224 */ /* 0x000fe200078e0202 */
[----:B------:R-:W-:Y:S04]  /*9870*/  BSSY B1, `(.L_x_365) ;  /* 0x0000006000017945 */ /* 0x000fe80003800000 */
[----:B------:R0:W-:Y:S01]  /*9880*/  @!P3 STG.E.U8 desc[UR36][R8.64+0x41], R59 ;  /* 0x0000413b0800b986 */ /* 0x0001e2000c101124 */
[----:B------:R-:W-:Y:S05]  /*9890*/  @P5 BRA `(.L_x_366) ;  /* 0x00000000000c5947 */ /* 0x000fea0003800000 */
[----:B------:R-:W0:Y:S02]  /*98a0*/  LDG.E.U8 R16, desc[UR36][R4.64+0x48] ;  /* 0x0000482404107981 */ /* 0x000e24000c1e1100 */
[----:B0-----:R-:W-:-:S05]  /*98b0*/  PRMT R3, R16, 0x8880, RZ ;  /* 0x0000888010037816 */ /* 0x001fca00000000ff */
[----:B------:R-:W-:-:S07]  /*98c0*/  IMAD R2, R3, R18, RZ ;  /* 0x0000001203027224 */ /* 0x000fce00078e02ff */
.L_x_366:
[----:B------:R-:W-:Y:S05]  /*98d0*/  BSYNC B1 ;  /* 0x0000000000017941 */ /* 0x000fea0003800000 */
.L_x_365:
[----:B0-----:R-:W-:Y:S01]  /*98e0*/  @!P5 IMAD R3, R60, R17, R2 ;  /* 0x000000113c03d224 */ /* 0x001fe200078e0202 */
[----:B------:R-:W-:Y:S04]  /*98f0*/  BSSY B1, `(.L_x_367) ;  /* 0x0000006000017945 */ /* 0x000fe80003800000 */
[----:B------:R0:W-:Y:S01]  /*9900*/  @!P5 STG.E.U8 desc[UR36][R6.64+0x48], R3 ;  /* 0x000048030600d986 */ /* 0x0001e2000c101124 */
[----:B------:R-:W-:Y:S05]  /*9910*/  @P0 BRA `(.L_x_368) ;  /* 0x00000000000c0947 */ /* 0x000fea0003800000 */
[----:B------:R-:W0:Y:S02]  /*9920*/  LDG.E.U8 R16, desc[UR36][R4.64+0x49] ;  /* 0x0000492404107981 */ /* 0x000e24000c1e1100 */
[----:B0-----:R-:W-:-:S05]  /*9930*/  PRMT R3, R16, 0x8880, RZ ;  /* 0x0000888010037816 */ /* 0x001fca00000000ff */
[----:B------:R-:W-:-:S07]  /*9940*/  IMAD R2, R3, R18, RZ ;  /* 0x0000001203027224 */ /* 0x000fce00078e02ff */
.L_x_368:
[----:B------:R-:W-:Y:S05]  /*9950*/  BSYNC B1 ;  /* 0x0000000000017941 */ /* 0x000fea0003800000 */
.L_x_367:
        /* <DEDUP_REMOVED lines=11> */
.L_x_370:
[----:B------:R-:W-:Y:S05]  /*9a10*/  BSYNC B1 ;  /* 0x0000000000017941 */ /* 0x000fea0003800000 */
.L_x_369:
[----:B0-----:R-:W-:Y:S01]  /*9a20*/  @!P4 IMAD R3, R62, R17, R2 ;  /* 0x000000113e03c224 */ /* 0x001fe200078e0202 */
[----:B------:R-:W-:Y:S04]  /*9a30*/  BSSY B1, `(.L_x_371) ;  /* 0x0000006000017945 */ /* 0x000fe80003800000 */
[----:B------:R0:W-:Y:S01]  /*9a40*/  @!P4 STG.E.U8 desc[UR36][R8.64+0x48], R3 ;  /* 0x000048030800c986 */ /* 0x0001e2000c101124 */
[----:B------:R-:W-:Y:S05]  /*9a50*/  @P3 BRA `(.L_x_372) ;  /* 0x00000000000c3947 */ /* 0x000fea0003800000 */
[----:B------:R-:W0:Y:S02]  /*9a60*/  LDG.E.U8 R16, desc[UR36][R22.64+0x49] ;  /* 0x0000492416107981 */ /* 0x000e24000c1e1100 */
[----:B0-----:R-:W-:-:S05]  /*9a70*/  PRMT R3, R16, 0x8880, RZ ;  /* 0x0000888010037816 */ /* 0x001fca00000000ff */
[----:B------:R-:W-:-:S07]  /*9a80*/  IMAD R2, R3, R18, RZ ;  /* 0x0000001203027224 */ /* 0x000fce00078e02ff */
.L_x_372:
[----:B------:R-:W-:Y:S05]  /*9a90*/  BSYNC B1 ;  /* 0x0000000000017941 */ /* 0x000fea0003800000 */
.L_x_371:
[----:B------:R-:W-:Y:S01]  /*9aa0*/  @!P3 IMAD R63, R63, R17, R2 ;  /* 0x000000113f3fb224 */ /* 0x000fe200078e0202 */
[----:B------:R-:W-:Y:S04]  /*9ab0*/  BSSY B1, `(.L_x_373) ;  /* 0x0000006000017945 */ /* 0x000fe80003800000 */
[----:B------:R0:W-:Y:S01]  /*9ac0*/  @!P3 STG.E.U8 desc[UR36][R8.64+0x49], R63 ;  /* 0x0000493f0800b986 */ /* 0x0001e2000c101124 */
[----:B------:R-:W-:Y:S05]  /*9ad0*/  @P5 BRA `(.L_x_374) ;  /* 0x00000000000c5947 */ /* 0x000fea0003800000 */
[----:B------:R-:W0:Y:S02]  /*9ae0*/  LDG.E.U8 R16, desc[UR36][R4.64+0x50] ;  /* 0x0000502404107981 */ /* 0x000e24000c1e1100 */
[----:B0-----:R-:W-:-:S05]  /*9af0*/  PRMT R3, R16, 0x8880, RZ ;  /* 0x0000888010037816 */ /* 0x001fca00000000ff */
[----:B------:R-:W-:-:S07]  /*9b00*/  IMAD R2, R3, R18, RZ ;  /* 0x0000001203027224 */ /* 0x000fce00078e02ff */
.L_x_374:
[----:B------:R-:W-:Y:S05]  /*9b10*/  BSYNC B1 ;  /* 0x0000000000017941 */ /* 0x000fea0003800000 */
.L_x_373:
[----:B0-----:R-:W-:Y:S01]  /*9b20*/  @!P5 IMAD R3, R64, R17, R2 ;  /* 0x000000114003d224 */ /* 0x001fe200078e0202 */
[----:B------:R-:W-:Y:S04]  /*9b30*/  BSSY B1, `(.L_x_375) ;  /* 0x0000006000017945 */ /* 0x000fe80003800000 */
[----:B------:R0:W-:Y:S01]  /*9b40*/  @!P5 STG.E.U8 desc[UR36][R6.64+0x50], R3 ;  /* 0x000050030600d986 */ /* 0x0001e2000c101124 */
[----:B------:R-:W-:Y:S05]  /*9b50*/  @P0 BRA `(.L_x_376) ;  /* 0x00000000000c0947 */ /* 0x000fea0003800000 */
[----:B------:R-:W0:Y:S02]  /*9b60*/  LDG.E.U8 R16, desc[UR36][R4.64+0x51] ;  /* 0x0000512404107981 */ /* 0x000e24000c1e1100 */
[----:B0-----:R-:W-:-:S05]  /*9b70*/  PRMT R3, R16, 0x8880, RZ ;  /* 0x0000888010037816 */ /* 0x001fca00000000ff */
[----:B------:R-:W-:-:S07]  /*9b80*/  IMAD R2, R3, R18, RZ ;  /* 0x0000001203027224 */ /* 0x000fce00078e02ff */
.L_x_376:
[----:B------:R-:W-:Y:S05]  /*9b90*/  BSYNC B1 ;  /* 0x0000000000017941 */ /* 0x000fea0003800000 */
.L_x_375:
        /* <DEDUP_REMOVED lines=11> */
.L_x_378:
[----:B------:R-:W-:Y:S05]  /*9c50*/  BSYNC B1 ;  /* 0x0000000000017941 */ /* 0x000fea0003800000 */
.L_x_377:
[----:B0-----:R-:W-:Y:S01]  /*9c60*/  @!P4 IMAD R3, R66, R17, R2 ;  /* 0x000000114203c224 */ /* 0x001fe200078e0202 */
[----:B------:R-:W-:Y:S04]  /*9c70*/  BSSY B1, `(.L_x_379) ;  /* 0x0000006000017945 */ /* 0x000fe80003800000 */
[----:B------:R0:W-:Y:S01]  /*9c80*/  @!P4 STG.E.U8 desc[UR36][R8.64+0x50], R3 ;  /* 0x000050030800c986 */ /* 0x0001e2000c101124 */
[----:B------:R-:W-:Y:S05]  /*9c90*/  @P3 BRA `(.L_x_380) ;  /* 0x00000000000c3947 */ /* 0x000fea0003800000 */
[----:B------:R-:W0:Y:S02]  /*9ca0*/  LDG.E.U8 R16, desc[UR36][R22.64+0x51] ;  /* 0x0000512416107981 */ /* 0x000e24000c1e1100 */
[----:B0-----:R-:W-:-:S05]  /*9cb0*/  PRMT R3, R16, 0x8880, RZ ;  /* 0x0000888010037816 */ /* 0x001fca00000000ff */
[----:B------:R-:W-:-:S07]  /*9cc0*/  IMAD R2, R3, R18, RZ ;  /* 0x0000001203027224 */ /* 0x000fce00078e02ff */
.L_x_380:
[----:B------:R-:W-:Y:S05]  /*9cd0*/  BSYNC B1 ;  /* 0x0000000000017941 */ /* 0x000fea0003800000 */
.L_x_379:
[----:B------:R-:W-:Y:S01]  /*9ce0*/  @!P3 IMAD R67, R67, R17, R2 ;  /* 0x000000114343b224 */ /* 0x000fe200078e0202 */
[----:B------:R-:W-:Y:S04]  /*9cf0*/  BSSY B1, `(.L_x_381) ;  /* 0x0000006000017945 */ /* 0x000fe80003800000 */
[----:B------:R0:W-:Y:S01]  /*9d00*/  @!P3 STG.E.U8 desc[UR36][R8.64+0x51], R67 ;  /* 0x000051430800b986 */ /* 0x0001e2000c101124 */
[----:B------:R-:W-:Y:S05]  /*9d10*/  @P5 BRA `(.L_x_382) ;  /* 0x00000000000c5947 */ /* 0x000fea0003800000 */
[----:B------:R-:W0:Y:S02]  /*9d20*/  LDG.E.U8 R16, desc[UR36][R4.64+0x58] ;  /* 0x0000582404107981 */ /* 0x000e24000c1e1100 */
[----:B0-----:R-:W-:-:S05]  /*9d30*/  PRMT R3, R16, 0x8880, RZ ;  /* 0x0000888010037816 */ /* 0x001fca00000000ff */
[----:B------:R-:W-:-:S07]  /*9d40*/  IMAD R2, R3, R18, RZ ;  /* 0x0000001203027224 */ /* 0x000fce00078e02ff */
.L_x_382:
[----:B------:R-:W-:Y:S05]  /*9d50*/  BSYNC B1 ;  /* 0x0000000000017941 */ /* 0x000fea0003800000 */
.L_x_381:
[----:B0-----:R-:W-:Y:S01]  /*9d60*/  @!P5 IMAD R3, R68, R17, R2 ;  /* 0x000000114403d224 */ /* 0x001fe200078e0202 */
[----:B------:R-:W-:Y:S04]  /*9d70*/  BSSY B1, `(.L_x_383) ;  /* 0x0000006000017945 */ /* 0x000fe80003800000 */
[----:B------:R0:W-:Y:S01]  /*9d80*/  @!P5 STG.E.U8 desc[UR36][R6.64+0x58], R3 ;  /* 0x000058030600d986 */ /* 0x0001e2000c101124 */
[----:B------:R-:W-:Y:S05]  /*9d90*/  @P0 BRA `(.L_x_384) ;  /* 0x00000000000c0947 */ /* 0x000fea0003800000 */
[----:B------:R-:W0:Y:S02]  /*9da0*/  LDG.E.U8 R16, desc[UR36][R4.64+0x59] ;  /* 0x0000592404107981 */ /* 0x000e24000c1e1100 */
[----:B0-----:R-:W-:-:S05]  /*9db0*/  PRMT R3, R16, 0x8880, RZ ;  /* 0x0000888010037816 */ /* 0x001fca00000000ff */
[----:B------:R-:W-:-:S07]  /*9dc0*/  IMAD R2, R3, R18, RZ ;  /* 0x0000001203027224 */ /* 0x000fce00078e02ff */
.L_x_384:
[----:B------:R-:W-:Y:S05]  /*9dd0*/  BSYNC B1 ;  /* 0x0000000000017941 */ /* 0x000fea0003800000 */
.L_x_383:
        /* <DEDUP_REMOVED lines=11> */
.L_x_386:
[----:B------:R-:W-:Y:S05]  /*9e90*/  BSYNC B1 ;  /* 0x0000000000017941 */ /* 0x000fea0003800000 */
.L_x_385:
[----:B0-----:R-:W-:Y:S01]  /*9ea0*/  @!P4 IMAD R3, R70, R17, R2 ;  /* 0x000000114603c224 */ /* 0x001fe200078e0202 */
[----:B------:R-:W-:Y:S04]  /*9eb0*/  BSSY B1, `(.L_x_387) ;  /* 0x0000006000017945 */ /* 0x000fe80003800000 */
[----:B------:R0:W-:Y:S01]  /*9ec0*/  @!P4 STG.E.U8 desc[UR36][R8.64+0x58], R3 ;  /* 0x000058030800c986 */ /* 0x0001e2000c101124 */
[----:B------:R-:W-:Y:S05]  /*9ed0*/  @P3 BRA `(.L_x_388) ;  /* 0x00000000000c3947 */ /* 0x000fea0003800000 */
[----:B------:R-:W0:Y:S02]  /*9ee0*/  LDG.E.U8 R16, desc[UR36][R22.64+0x59] ;  /* 0x0000592416107981 */ /* 0x000e24000c1e1100 */
[----:B0-----:R-:W-:-:S05]  /*9ef0*/  PRMT R3, R16, 0x8880, RZ ;  /* 0x0000888010037816 */ /* 0x001fca00000000ff */
[----:B------:R-:W-:-:S07]  /*9f00*/  IMAD R2, R3, R18, RZ ;  /* 0x0000001203027224 */ /* 0x000fce00078e02ff */
.L_x_388:
[----:B------:R-:W-:Y:S05]  /*9f10*/  BSYNC B1 ;  /* 0x0000000000017941 */ /* 0x000fea0003800000 */
.L_x_387:
[----:B------:R-:W-:Y:S01]  /*9f20*/  @!P3 IMAD R71, R71, R17, R2 ;  /* 0x000000114747b224 */ /* 0x000fe200078e0202 */
[----:B------:R-:W-:Y:S04]  /*9f30*/  BSSY B1, `(.L_x_389) ;  /* 0x0000006000017945 */ /* 0x000fe80003800000 */
[----:B------:R0:W-:Y:S01]  /*9f40*/  @!P3 STG.E.U8 desc[UR36][R8.64+0x59], R71 ;  /* 0x000059470800b986 */ /* 0x0001e2000c101124 */
[----:B------:R-:W-:Y:S05]  /*9f50*/  @P5 BRA `(.L_x_390) ;  /* 0x00000000000c5947 */ /* 0x000fea0003800000 */
[----:B------:R-:W0:Y:S02]  /*9f60*/  LDG.E.U8 R16, desc[UR36][R4.64+0x60] ;  /* 0x0000602404107981 */ /* 0x000e24000c1e1100 */
[----:B0-----:R-:W-:-:S05]  /*9f70*/  PRMT R3, R16, 0x8880, RZ ;  /* 0x0000888010037816 */ /* 0x001fca00000000ff */
[----:B------:R-:W-:-:S07]  /*9f80*/  IMAD R2, R3, R18, RZ ;  /* 0x0000001203027224 */ /* 0x000fce00078e02ff */
.L_x_390:
[----:B------:R-:W-:Y:S05]  /*9f90*/  BSYNC B1 ;  /* 0x0000000000017941 */ /* 0x000fea0003800000 */
.L_x_389:
[----:B0-----:R-:W-:Y:S01]  /*9fa0*/  @!P5 IMAD R3, R72, R17, R2 ;  /* 0x000000114803d224 */ /* 0x001fe200078e0202 */
[----:B------:R-:W-:Y:S04]  /*9fb0*/  BSSY B1, `(.L_x_391) ;  /* 0x0000006000017945 */ /* 0x000fe80003800000 */
[----:B------:R0:W-:Y:S01]  /*9fc0*/  @!P5 STG.E.U8 desc[UR36][R6.64+0x60], R3 ;  /* 0x000060030600d986 */ /* 0x0001e2000c101124 */
[----:B------:R-:W-:Y:S05]  /*9fd0*/  @P0 BRA `(.L_x_392) ;  /* 0x00000000000c0947 */ /* 0x000fea0003800000 */
[----:B------:R-:W0:Y:S02]  /*9fe0*/  LDG.E.U8 R16, desc[UR36][R4.64+0x61] ;  /* 0x0000612404107981 */ /* 0x000e24000c1e1100 */
[----:B0-----:R-:W-:-:S05]  /*9ff0*/  PRMT R3, R16, 0x8880, RZ ;  /* 0x0000888010037816 */ /* 0x001fca00000000ff */
[----:B------:R-:W-:-:S07]  /*a000*/  IMAD R2, R3, R18, RZ ;  /* 0x0000001203027224 */ /* 0x000fce00078e02ff */
.L_x_392:
[----:B------:R-:W-:Y:S05]  /*a010*/  BSYNC B1 ;  /* 0x0000000000017941 */ /* 0x000fea0003800000 */
.L_x_391:
        /* <DEDUP_REMOVED lines=11> */
.L_x_394:
[----:B------:R-:W-:Y:S05]  /*a0d0*/  BSYNC B1 ;  /* 0x0000000000017941 */ /* 0x000fea0003800000 */
.L_x_393:
[----:B0-----:R-:W-:Y:S01]  /*a0e0*/  @!P4 IMAD R3, R74, R17, R2 ;  /* 0x000000114a03c224 */ /* 0x001fe200078e0202 */
[----:B------:R-:W-:Y:S04]  /*a0f0*/  BSSY B1, `(.L_x_395) ;  /* 0x0000006000017945 */ /* 0x000fe80003800000 */
[----:B------:R0:W-:Y:S01]  /*a100*/  @!P4 STG.E.U8 desc[UR36][R8.64+0x60], R3 ;  /* 0x000060030800c986 */ /* 0x0001e2000c101124 */
[----:B------:R-:W-:Y:S05]  /*a110*/  @P3 BRA `(.L_x_396) ;  /* 0x00000000000c3947 */ /* 0x000fea0003800000 */
[----:B------:R-:W0:Y:S02]  /*a120*/  LDG.E.U8 R16, desc[UR36][R22.64+0x61] ;  /* 0x0000612416107981 */ /* 0x000e24000c1e1100 */
[----:B0-----:R-:W-:-:S05]  /*a130*/  PRMT R3, R16, 0x8880, RZ ;  /* 0x0000888010037816 */ /* 0x001fca00000000ff */
[----:B------:R-:W-:-:S07]  /*a140*/  IMAD R2, R3, R18, RZ ;  /* 0x0000001203027224 */ /* 0x000fce00078e02ff */
.L_x_396:
[----:B------:R-:W-:Y:S05]  /*a150*/  BSYNC B1 ;  /* 0x0000000000017941 */ /* 0x000fea0003800000 */
.L_x_395:
[----:B------:R-:W-:Y:S01]  /*a160*/  @!P3 IMAD R75, R75, R17, R2 ;  /* 0x000000114b4bb224 */ /* 0x000fe200078e0202 */
[----:B------:R-:W-:Y:S04]  /*a170*/  BSSY B1, `(.L_x_397) ;  /* 0x0000006000017945 */ /* 0x000fe80003800000 */
[----:B------:R0:W-:Y:S01]  /*a180*/  @!P3 STG.E.U8 desc[UR36][R8.64+0x61], R75 ;  /* 0x0000614b0800b986 */ /* 0x0001e2000c101124 */
[----:B------:R-:W-:Y:S05]  /*a190*/  @P5 BRA `(.L_x_398) ;  /* 0x00000000000c5947 */ /* 0x000fea0003800000 */
[----:B------:R-:W0:Y:S02]  /*a1a0*/  LDG.E.U8 R16, desc[UR36][R4.64+0x68] ;  /* 0x0000682404107981 */ /* 0x000e24000c1e1100 */
[----:B0-----:R-:W-:-:S05]  /*a1b0*/  PRMT R3, R16, 0x8880, RZ ;  /* 0x0000888010037816 */ /* 0x001fca00000000ff */
[----:B------:R-:W-:-:S07]  /*a1c0*/  IMAD R2, R3, R18, RZ ;  /* 0x0000001203027224 */ /* 0x000fce00078e02ff */
.L_x_398:
[----:B------:R-:W-:Y:S05]  /*a1d0*/  BSYNC B1 ;  /* 0x0000000000017941 */ /* 0x000fea0003800000 */
.L_x_397:
[----:B0-----:R-:W-:Y:S01]  /*a1e0*/  @!P5 IMAD R3, R76, R17, R2 ;  /* 0x000000114c03d224 */ /* 0x001fe200078e0202 */
[----:B------:R-:W-:Y:S04]  /*a1f0*/  BSSY B1, `(.L_x_399) ;  /* 0x0000006000017945 */ /* 0x000fe80003800000 */
[----:B------:R0:W-:Y:S01]  /*a200*/  @!P5 STG.E.U8 desc[UR36][R6.64+0x68], R3 ;  /* 0x000068030600d986 */ /* 0x0001e2000c101124 */
[----:B------:R-:W-:Y:S05]  /*a210*/  @P0 BRA `(.L_x_400) ;  /* 0x00000000000c0947 */ /* 0x000fea0003800000 */
[----:B------:R-:W0:Y:S02]  /*a220*/  LDG.E.U8 R16, desc[UR36][R4.64+0x69] ;  /* 0x0000692404107981 */ /* 0x000e24000c1e1100 */
[----:B0-----:R-:W-:-:S05]  /*a230*/  PRMT R3, R16, 0x8880, RZ ;  /* 0x0000888010037816 */ /* 0x001fca00000000ff */
[----:B------:R-:W-:-:S07]  /*a240*/  IMAD R2, R3, R18, RZ ;  /* 0x0000001203027224 */ /* 0x000fce00078e02ff */
.L_x_400:
[----:B------:R-:W-:Y:S05]  /*a250*/  BSYNC B1 ;  /* 0x0000000000017941 */ /* 0x000fea0003800000 */
.L_x_399:
        /* <DEDUP_REMOVED lines=11> */
.L_x_402:
[----:B------:R-:W-:Y:S05]  /*a310*/  BSYNC B1 ;  /* 0x0000000000017941 */ /* 0x000fea0003800000 */
.L_x_401:
[----:B0-----:R-:W-:Y:S01]  /*a320*/  @!P4 IMAD R3, R78, R17, R2 ;  /* 0x000000114e03c224 */ /* 0x001fe200078e0202 */
[----:B------:R-:W-:Y:S04]  /*a330*/  BSSY B1, `(.L_x_403) ;  /* 0x0000006000017945 */ /* 0x000fe80003800000 */
[----:B------:R0:W-:Y:S01]  /*a340*/  @!P4 STG.E.U8 desc[UR36][R8.64+0x68], R3 ;  /* 0x000068030800c986 */ /* 0x0001e2000c101124 */
[----:B------:R-:W-:Y:S05]  /*a350*/  @P3 BRA `(.L_x_404) ;  /* 0x00000000000c3947 */ /* 0x000fea0003800000 */
[----:B------:R-:W0:Y:S02]  /*a360*/  LDG.E.U8 R16, desc[UR36][R22.64+0x69] ;  /* 0x0000692416107981 */ /* 0x000e24000c1e1100 */
[----:B0-----:R-:W-:-:S05]  /*a370*/  PRMT R3, R16, 0x8880, RZ ;  /* 0x0000888010037816 */ /* 0x001fca00000000ff */
[----:B------:R-:W-:-:S07]  /*a380*/  IMAD R2, R3, R18, RZ ;  /* 0x0000001203027224 */ /* 0x000fce00078e02ff */
.L_x_404:
[----:B------:R-:W-:Y:S05]  /*a390*/  BSYNC B1 ;  /* 0x0000000000017941 */ /* 0x000fea0003800000 */
.L_x_403:
[----:B------:R-:W-:Y:S01]  /*a3a0*/  @!P3 IMAD R79, R79, R17, R2 ;  /* 0x000000114f4fb224 */ /* 0x000fe200078e0202 */
[----:B------:R-:W-:Y:S04]  /*a3b0*/  BSSY B1, `(.L_x_405) ;  /* 0x0000006000017945 */ /* 0x000fe80003800000 */
[----:B------:R0:W-:Y:S01]  /*a3c0*/  @!P3 STG.E.U8 desc[UR36][R8.64+0x69], R79 ;  /* 0x0000694f0800b986 */ /* 0x0001e2000c101124 */
[----:B------:R-:W-:Y:S05]  /*a3d0*/  @P5 BRA `(.L_x_406) ;  /* 0x00000000000c5947 */ /* 0x000fea0003800000 */
[----:B------:R-:W0:Y:S02]  /*a3e0*/  LDG.E.U8 R16, desc[UR36][R4.64+0x70] ;  /* 0x0000702404107981 */ /* 0x000e24000c1e1100 */
[----:B0-----:R-:W-:-:S05]  /*a3f0*/  PRMT R3, R16, 0x8880, RZ ;  /* 0x0000888010037816 */ /* 0x001fca00000000ff */
[----:B------:R-:W-:-:S07]  /*a400*/  IMAD R2, R3, R18, RZ ;  /* 0x0000001203027224 */ /* 0x000fce00078e02ff */
.L_x_406:
[----:B------:R-:W-:Y:S05]  /*a410*/  BSYNC B1 ;  /* 0x0000000000017941 */ /* 0x000fea0003800000 */
.L_x_405:
[----:B0-----:R-:W-:Y:S01]  /*a420*/  @!P5 IMAD R3, R80, R17, R2 ;  /* 0x000000115003d224 */ /* 0x001fe200078e0202 */
[----:B------:R-:W-:Y:S04]  /*a430*/  BSSY B1, `(.L_x_407) ;  /* 0x0000006000017945 */ /* 0x000fe80003800000 */
[----:B------:R0:W-:Y:S01]  /*a440*/  @!P5 STG.E.U8 desc[UR36][R6.64+0x70], R3 ;  /* 0x000070030600d986 */ /* 0x0001e2000c101124 */
[----:B------:R-:W-:Y:S05]  /*a450*/  @P0 BRA `(.L_x_408) ;  /* 0x00000000000c0947 */ /* 0x000fea0003800000 */
[----:B------:R-:W0:Y:S02]  /*a460*/  LDG.E.U8 R16, desc[UR36][R4.64+0x71] ;  /* 0x0000712404107981 */ /* 0x000e24000c1e1100 */
[----:B0-----:R-:W-:-:S05]  /*a470*/  PRMT R3, R16, 0x8880, RZ ;  /* 0x0000888010037816 */ /* 0x001fca00000000ff */
[----:B------:R-:W-:-:S07]  /*a480*/  IMAD R2, R3, R18, RZ ;  /* 0x0000001203027224 */ /* 0x000fce00078e02ff */
.L_x_408:
[----:B------:R-:W-:Y:S05]  /*a490*/  BSYNC B1 ;  /* 0x0000000000017941 */ /* 0x000fea0003800000 */
.L_x_407:
        /* <DEDUP_REMOVED lines=11> */
.L_x_410:
[----:B------:R-:W-:Y:S05]  /*a550*/  BSYNC B1 ;  /* 0x0000000000017941 */ /* 0x000fea0003800000 */
.L_x_409:
[----:B0-----:R-:W-:Y:S01]  /*a560*/  @!P4 IMAD R3, R82, R17, R2 ;  /* 0x000000115203c224 */ /* 0x001fe200078e0202 */
[----:B------:R-:W-:Y:S04]  /*a570*/  BSSY B1, `(.L_x_411) ;  /* 0x0000006000017945 */ /* 0x000fe80003800000 */
[----:B------:R0:W-:Y:S01]  /*a580*/  @!P4 STG.E.U8 desc[UR36][R8.64+0x70], R3 ;  /* 0x000070030800c986 */ /* 0x0001e2000c101124 */
[----:B------:R-:W-:Y:S05]  /*a590*/  @P3 BRA `(.L_x_412) ;  /* 0x00000000000c3947 */ /* 0x000fea0003800000 */
[----:B------:R-:W0:Y:S02]  /*a5a0*/  LDG.E.U8 R16, desc[UR36][R22.64+0x71] ;  /* 0x0000712416107981 */ /* 0x000e24000c1e1100 */
[----:B0-----:R-:W-:-:S05]  /*a5b0*/  PRMT R3, R16, 0x8880, RZ ;  /* 0x0000888010037816 */ /* 0x001fca00000000ff */
[----:B------:R-:W-:-:S07]  /*a5c0*/  IMAD R2, R3, R18, RZ ;  /* 0x0000001203027224 */ /* 0x000fce00078e02ff */
.L_x_412:
[----:B------:R-:W-:Y:S05]  /*a5d0*/  BSYNC B1 ;  /* 0x0000000000017941 */ /* 0x000fea0003800000 */
.L_x_411:
[----:B------:R-:W-:Y:S01]  /*a5e0*/  @!P3 IMAD R83, R83, R17, R2 ;  /* 0x000000115353b224 */ /* 0x000fe200078e0202 */
[----:B------:R-:W-:Y:S04]  /*a5f0*/  BSSY B1, `(.L_x_413) ;  /* 0x0000006000017945 */ /* 0x000fe80003800000 */
[----:B------:R0:W-:Y:S01]  /*a600*/  @!P3 STG.E.U8 desc[UR36][R8.64+0x71], R83 ;  /* 0x000071530800b986 */ /* 0x0001e2000c101124 */
[----:B------:R-:W-:Y:S05]  /*a610*/  @P5 BRA `(.L_x_414) ;  /* 0x00000000000c5947 */ /* 0x000fea0003800000 */
[----:B------:R-:W0:Y:S02]  /*a620*/  LDG.E.U8 R16, desc[UR36][R4.64+0x78] ;  /* 0x0000782404107981 */ /* 0x000e24000c1e1100 */
[----:B0-----:R-:W-:-:S05]  /*a630*/  PRMT R3, R16, 0x8880, RZ ;  /* 0x0000888010037816 */ /* 0x001fca00000000ff */
[----:B------:R-:W-:-:S07]  /*a640*/  IMAD R2, R3, R18, RZ ;  /* 0x0000001203027224 */ /* 0x000fce00078e02ff */
.L_x_414:
[----:B------:R-:W-:Y:S05]  /*a650*/  BSYNC B1 ;  /* 0x0000000000017941 */ /* 0x000fea0003800000 */
.L_x_413:
[----:B0-----:R-:W-:Y:S01]  /*a660*/  @!P5 IMAD R3, R84, R17, R2 ;  /* 0x000000115403d224 */ /* 0x001fe200078e0202 */
[----:B------:R-:W-:Y:S04]  /*a670*/  BSSY B1, `(.L_x_415) ;  /* 0x0000006000017945 */ /* 0x000fe80003800000 */
[----:B------:R0:W-:Y:S01]  /*a680*/  @!P5 STG.E.U8 desc[UR36][R6.64+0x78], R3 ;  /* 0x000078030600d986 */ /* 0x0001e2000c101124 */
[----:B------:R-:W-:Y:S05]  /*a690*/  @P0 BRA `(.L_x_416) ;  /* 0x00000000000c0947 */ /* 0x000fea0003800000 */
[----:B------:R-:W0:Y:S02]  /*a6a0*/  LDG.E.U8 R16, desc[UR36][R4.64+0x79] ;  /* 0x0000792404107981 */ /* 0x000e24000c1e1100 */
[----:B0-----:R-:W-:-:S05]  /*a6b0*/  PRMT R3, R16, 0x8880, RZ ;  /* 0x0000888010037816 */ /* 0x001fca00000000ff */
[----:B------:R-:W-:-:S07]  /*a6c0*/  IMAD R2, R3, R18, RZ ;  /* 0x0000001203027224 */ /* 0x000fce00078e02ff */
.L_x_416:
[----:B------:R-:W-:Y:S05]  /*a6d0*/  BSYNC B1 ;  /* 0x0000000000017941 */ /* 0x000fea0003800000 */
.L_x_415:
        /* <DEDUP_REMOVED lines=11> */
.L_x_418:
[----:B------:R-:W-:Y:S05]  /*a790*/  BSYNC B1 ;  /* 0x0000000000017941 */ /* 0x000fea0003800000 */
.L_x_417:
[----:B0-----:R-:W-:Y:S01]  /*a7a0*/  @!P4 IMAD R3, R86, R17, R2 ;  /* 0x000000115603c224 */ /* 0x001fe200078e0202 */
[----:B------:R-:W-:Y:S04]  /*a7b0*/  BSSY B1, `(.L_x_419) ;  /* 0x0000006000017945 */ /* 0x000fe80003800000 */
[----:B------:R0:W-:Y:S01]  /*a7c0*/  @!P4 STG.E.U8 desc[UR36][R8.64+0x78], R3 ;  /* 0x000078030800c986 */ /* 0x0001e2000c101124 */
[----:B------:R-:W-:Y:S05]  /*a7d0*/  @P3 BRA `(.L_x_420) ;  /* 0x00000000000c3947 */ /* 0x000fea0003800000 */
[----:B------:R-:W0:Y:S02]  /*a7e0*/  LDG.E.U8 R16, desc[UR36][R22.64+0x79] ;  /* 0x0000792416107981 */ /* 0x000e24000c1e1100 */
[----:B0-----:R-:W-:-:S05]  /*a7f0*/  PRMT R3, R16, 0x8880, RZ ;  /* 0x0000888010037816 */ /* 0x001fca00000000ff */
[----:B------:R-:W-:-:S07]  /*a800*/  IMAD R2, R3, R18, RZ ;  /* 0x0000001203027224 */ /* 0x000fce00078e02ff */
.L_x_420:
[----:B------:R-:W-:Y:S05]  /*a810*/  BSYNC B1 ;  /* 0x0000000000017941 */ /* 0x000fea0003800000 */
.L_x_419:
[----:B------:R-:W-:Y:S01]  /*a820*/  @!P3 IMAD R87, R87, R17, R2 ;  /* 0x000000115757b224 */ /* 0x000fe200078e0202 */
[----:B------:R-:W-:Y:S04]  /*a830*/  BSSY B1, `(.L_x_421) ;  /* 0x0000006000017945 */ /* 0x000fe80003800000 */
[----:B------:R0:W-:Y:S01]  /*a840*/  @!P3 STG.E.U8 desc[UR36][R8.64+0x79], R87 ;  /* 0x000079570800b986 */ /* 0x0001e2000c101124 */
[----:B------:R-:W-:Y:S05]  /*a850*/  @P5 BRA `(.L_x_422) ;  /* 0x00000000000c5947 */ /* 0x000fea0003800000 */
[----:B------:R-:W0:Y:S02]  /*a860*/  LDG.E.U8 R16, desc[UR36][R4.64+0x80] ;  /* 0x0000802404107981 */ /* 0x000e24000c1e1100 */
[----:B0-----:R-:W-:-:S05]  /*a870*/  PRMT R3, R16, 0x8880, RZ ;  /* 0x0000888010037816 */ /* 0x001fca00000000ff */
[----:B------:R-:W-:-:S07]  /*a880*/  IMAD R2, R3, R18, RZ ;  /* 0x0000001203027224 */ /* 0x000fce00078e02ff */
.L_x_422:
[----:B------:R-:W-:Y:S05]  /*a890*/  BSYNC B1 ;  /* 0x0000000000017941 */ /* 0x000fea0003800000 */
.L_x_421:
[----:B0-----:R-:W-:Y:S01]  /*a8a0*/  @!P5 IMAD R3, R88, R17, R2 ;  /* 0x000000115803d224 */ /* 0x001fe200078e0202 */
[----:B------:R-:W-:Y:S04]  /*a8b0*/  BSSY B1, `(.L_x_423) ;  /* 0x0000006000017945 */ /* 0x000fe80003800000 */
[----:B------:R0:W-:Y:S01]  /*a8c0*/  @!P5 STG.E.U8 desc[UR36][R6.64+0x80], R3 ;  /* 0x000080030600d986 */ /* 0x0001e2000c101124 */
[----:B------:R-:W-:Y:S05]  /*a8d0*/  @P0 BRA `(.L_x_424) ;  /* 0x00000000000c0947 */ /* 0x000fea0003800000 */
[----:B------:R-:W0:Y:S02]  /*a8e0*/  LDG.E.U8 R16, desc[UR36][R4.64+0x81] ;  /* 0x0000812404107981 */ /* 0x000e24000c1e1100 */
[----:B0-----:R-:W-:-:S05]  /*a8f0*/  PRMT R3, R16, 0x8880, RZ ;  /* 0x0000888010037816 */ /* 0x001fca00000000ff */
[----:B------:R-:W-:-:S07]  /*a900*/  IMAD R2, R3, R18, RZ ;  /* 0x0000001203027224 */ /* 0x000fce00078e02ff */
.L_x_424:
[----:B------:R-:W-:Y:S05]  /*a910*/  BSYNC B1 ;  /* 0x0000000000017941 */ /* 0x000fea0003800000 */
.L_x_423:
        /* <DEDUP_REMOVED lines=11> */
.L_x_426:
[----:B------:R-:W-:Y:S05]  /*a9d0*/  BSYNC B1 ;  /* 0x0000000000017941 */ /* 0x000fea0003800000 */
.L_x_425:
[----:B0-----:R-:W-:Y:S01]  /*a9e0*/  @!P4 IMAD R3, R90, R17, R2 ;  /* 0x000000115a03c224 */ /* 0x001fe200078e0202 */
[----:B------:R-:W-:Y:S04]  /*a9f0*/  BSSY B1, `(.L_x_427) ;  /* 0x0000006000017945 */ /* 0x000fe80003800000 */
[----:B------:R0:W-:Y:S01]  /*aa00*/  @!P4 STG.E.U8 desc[UR36][R8.64+0x80], R3 ;  /* 0x000080030800c986 */ /* 0x0001e2000c101124 */
[----:B------:R-:W-:Y:S05]  /*aa10*/  @P3 BRA `(.L_x_428) ;  /* 0x00000000000c3947 */ /* 0x000fea0003800000 */
[----:B------:R-:W0:Y:S02]  /*aa20*/  LDG.E.U8 R16, desc[UR36][R22.64+0x81] ;  /* 0x0000812416107981 */ /* 0x000e24000c1e1100 */
[----:B0-----:R-:W-:-:S05]  /*aa30*/  PRMT R3, R16, 0x8880, RZ ;  /* 0x0000888010037816 */ /* 0x001fca00000000ff */
[----:B------:R-:W-:-:S07]  /*aa40*/  IMAD R2, R3, R18, RZ ;  /* 0x0000001203027224 */ /* 0x000fce00078e02ff */
.L_x_428:
[----:B------:R-:W-:Y:S05]  /*aa50*/  BSYNC B1 ;  /* 0x0000000000017941 */ /* 0x000fea0003800000 */
.L_x_427:
[----:B------:R-:W-:Y:S01]  /*aa60*/  @!P3 IMAD R91, R91, R17, R2 ;  /* 0x000000115b5bb224 */ /* 0x000fe200078e0202 */
[----:B------:R-:W-:Y:S04]  /*aa70*/  BSSY B1, `(.L_x_429) ;  /* 0x0000006000017945 */ /* 0x000fe80003800000 */
[----:B------:R0:W-:Y:S01]  /*aa80*/  @!P3 STG.E.U8 desc[UR36][R8.64+0x81], R91 ;  /* 0x0000815b0800b986 */ /* 0x0001e2000c101124 */
[----:B------:R-:W-:Y:S05]  /*aa90*/  @P5 BRA `(.L_x_430) ;  /* 0x00000000000c5947 */ /* 0x000fea0003800000 */
[----:B------:R-:W0:Y:S02]  /*aaa0*/  LDG.E.U8 R16, desc[UR36][R4.64+0x88] ;  /* 0x0000882404107981 */ /* 0x000e24000c1e1100 */
[----:B0-----:R-:W-:-:S05]  /*aab0*/  PRMT R3, R16, 0x8880, RZ ;  /* 0x0000888010037816 */ /* 0x001fca00000000ff */
[----:B------:R-:W-:-:S07]  /*aac0*/  IMAD R2, R3, R18, RZ ;  /* 0x0000001203027224 */ /* 0x000fce00078e02ff */
.L_x_430:
[----:B------:R-:W-:Y:S05]  /*aad0*/  BSYNC B1 ;  /* 0x0000000000017941 */ /* 0x000fea0003800000 */
.L_x_429:
[----:B0-----:R-:W-:Y:S01]  /*aae0*/  @!P5 IMAD R3, R92, R17, R2 ;  /* 0x000000115c03d224 */ /* 0x001fe200078e0202 */
[----:B------:R-:W-:Y:S04]  /*aaf0*/  BSSY B1, `(.L_x_431) ;  /* 0x0000006000017945 */ /* 0x000fe80003800000 */
[----:B------:R0:W-:Y:S01]  /*ab00*/  @!P5 STG.E.U8 desc[UR36][R6.64+0x88], R3 ;  /* 0x000088030600d986 */ /* 0x0001e2000c101124 */
[----:B------:R-:W-:Y:S05]  /*ab10*/  @P0 BRA `(.L_x_432) ;  /* 0x00000000000c0947 */ /* 0x000fea0003800000 */
[----:B------:R-:W0:Y:S02]  /*ab20*/  LDG.E.U8 R16, desc[UR36][R4.64+0x89] ;  /* 0x0000892404107981 */ /* 0x000e24000c1e1100 */
[----:B0-----:R-:W-:-:S05]  /*ab30*/  PRMT R3, R16, 0x8880, RZ ;  /* 0x0000888010037816 */ /* 0x001fca00000000ff */
[----:B------:R-:W-:-:S07]  /*ab40*/  IMAD R2, R3, R18, RZ ;  /* 0x0000001203027224 */ /* 0x000fce00078e02ff */
.L_x_432:
[----:B------:R-:W-:Y:S05]  /*ab50*/  BSYNC B1 ;  /* 0x0000000000017941 */ /* 0x000fea0003800000 */
.L_x_431:
        /* <DEDUP_REMOVED lines=11> */
.L_x_434:
[----:B------:R-:W-:Y:S05]  /*ac10*/  BSYNC B1 ;  /* 0x0000000000017941 */ /* 0x000fea0003800000 */
.L_x_433:
[----:B0-----:R-:W-:Y:S01]  /*ac20*/  @!P4 IMAD R3, R94, R17, R2 ;  /* 0x000000115e03c224 */ /* 0x001fe200078e0202 */
[----:B------:R-:W-:Y:S04]  /*ac30*/  BSSY B1, `(.L_x_435) ;  /* 0x0000006000017945 */ /* 0x000fe80003800000 */
[----:B------:R0:W-:Y:S01]  /*ac40*/  @!P4 STG.E.U8 desc[UR36][R8.64+0x88], R3 ;  /* 0x000088030800c986 */ /* 0x0001e2000c101124 */
[----:B------:R-:W-:Y:S05]  /*ac50*/  @P3 BRA `(.L_x_436) ;  /* 0x00000000000c3947 */ /* 0x000fea0003800000 */
[----:B------:R-:W0:Y:S02]  /*ac60*/  LDG.E.U8 R16, desc[UR36][R22.64+0x89] ;  /* 0x0000892416107981 */ /* 0x000e24000c1e1100 */
[----:B0-----:R-:W-:-:S05]  /*ac70*/  PRMT R3, R16, 0x8880, RZ ;  /* 0x0000888010037816 */ /* 0x001fca00000000ff */
[----:B------:R-:W-:-:S07]  /*ac80*/  IMAD R2, R3, R18, RZ ;  /* 0x0000001203027224 */ /* 0x000fce00078e02ff */
.L_x_436:
[----:B------:R-:W-:Y:S05]  /*ac90*/  BSYNC B1 ;  /* 0x0000000000017941 */ /* 0x000fea0003800000 */
.L_x_435:
[----:B------:R-:W-:Y:S01]  /*aca0*/  @!P3 IMAD R95, R95, R17, R2 ;  /* 0x000000115f5fb224 */ /* 0x000fe200078e0202 */
[----:B------:R-:W-:Y:S04]  /*acb0*/  BSSY B1, `(.L_x_437) ;  /* 0x0000006000017945 */ /* 0x000fe80003800000 */
[----:B------:R0:W-:Y:S01]  /*acc0*/  @!P3 STG.E.U8 desc[UR36][R8.64+0x89], R95 ;  /* 0x0000895f0800b986 */ /* 0x0001e2000c101124 */
[----:B------:R-:W-:Y:S05]  /*acd0*/  @P5 BRA `(.L_x_438) ;  /* 0x00000000000c5947 */ /* 0x000fea0003800000 */
[----:B------:R-:W0:Y:S02]  /*ace0*/  LDG.E.U8 R16, desc[UR36][R4.64+0x90] ;  /* 0x0000902404107981 */ /* 0x000e24000c1e1100 */
[----:B0-----:R-:W-:-:S05]  /*acf0*/  PRMT R3, R16, 0x8880, RZ ;  /* 0x0000888010037816 */ /* 0x001fca00000000ff */
[----:B------:R-:W-:-:S07]  /*ad00*/  IMAD R2, R3, R18, RZ ;  /* 0x0000001203027224 */ /* 0x000fce00078e02ff */
.L_x_438:
[----:B------:R-:W-:Y:S05]  /*ad10*/  BSYNC B1 ;  /* 0x0000000000017941 */ /* 0x000fea0003800000 */
.L_x_437:
[----:B0-----:R-:W-:Y:S01]  /*ad20*/  @!P5 IMAD R3, R96, R17, R2 ;  /* 0x000000116003d224 */ /* 0x001fe200078e0202 */
[----:B------:R-:W-:Y:S04]  /*ad30*/  BSSY B1, `(.L_x_439) ;  /* 0x0000006000017945 */ /* 0x000fe80003800000 */
[----:B------:R0:W-:Y:S01]  /*ad40*/  @!P5 STG.E.U8 desc[UR36][R6.64+0x90], R3 ;  /* 0x000090030600d986 */ /* 0x0001e2000c101124 */
[----:B------:R-:W-:Y:S05]  /*ad50*/  @P0 BRA `(.L_x_440) ;  /* 0x00000000000c0947 */ /* 0x000fea0003800000 */
[----:B------:R-:W0:Y:S02]  /*ad60*/  LDG.E.U8 R16, desc[UR36][R4.64+0x91] ;  /* 0x0000912404107981 */ /* 0x000e24000c1e1100 */
[----:B0-----:R-:W-:-:S05]  /*ad70*/  PRMT R3, R16, 0x8880, RZ ;  /* 0x0000888010037816 */ /* 0x001fca00000000ff */
[----:B------:R-:W-:-:S07]  /*ad80*/  IMAD R2, R3, R18, RZ ;  /* 0x0000001203027224 */ /* 0x000fce00078e02ff */
.L_x_440:
[----:B------:R-:W-:Y:S05]  /*ad90*/  BSYNC B1 ;  /* 0x0000000000017941 */ /* 0x000fea0003800000 */
.L_x_439:
        /* <DEDUP_REMOVED lines=11> */
.L_x_442:
[----:B------:R-:W-:Y:S05]  /*ae50*/  BSYNC B1 ;  /* 0x0000000000017941 */ /* 0x000fea0003800000 */
.L_x_441:
[----:B0-----:R-:W-:Y:S01]  /*ae60*/  @!P4 IMAD R3, R98, R17, R2 ;  /* 0x000000116203c224 */ /* 0x001fe200078e0202 */
[----:B------:R-:W-:Y:S04]  /*ae70*/  BSSY B1, `(.L_x_443) ;  /* 0x0000006000017945 */ /* 0x000fe80003800000 */
[----:B------:R0:W-:Y:S01]  /*ae80*/  @!P4 STG.E.U8 desc[UR36][R8.64+0x90], R3 ;  /* 0x000090030800c986 */ /* 0x0001e2000c101124 */
[----:B------:R-:W-:Y:S05]  /*ae90*/  @P3 BRA `(.L_x_444) ;  /* 0x00000000000c3947 */ /* 0x000fea0003800000 */
[----:B------:R-:W0:Y:S02]  /*aea0*/  LDG.E.U8 R16, desc[UR36][R22.64+0x91] ;  /* 0x0000912416107981 */ /* 0x000e24000c1e1100 */
[----:B0-----:R-:W-:-:S05]  /*aeb0*/  PRMT R3, R16, 0x8880, RZ ;  /* 0x0000888010037816 */ /* 0x001fca00000000ff */
[----:B------:R-:W-:-:S07]  /*aec0*/  IMAD R2, R3, R18, RZ ;  /* 0x0000001203027224 */ /* 0x000fce00078e02ff */
.L_x_444:
[----:B------:R-:W-:Y:S05]  /*aed0*/  BSYNC B1 ;  /* 0x0000000000017941 */ /* 0x000fea0003800000 */
.L_x_443:
[----:B------:R-:W-:Y:S01]  /*aee0*/  @!P3 IMAD R99, R99, R17, R2 ;  /* 0x000000116363b224 */ /* 0x000fe200078e0202 */
[----:B------:R-:W-:Y:S04]  /*aef0*/  BSSY B1, `(.L_x_445) ;  /* 0x0000006000017945 */ /* 0x000fe80003800000 */
[----:B------:R0:W-:Y:S01]  /*af00*/  @!P3 STG.E.U8 desc[UR36][R8.64+0x91], R99 ;  /* 0x000091630800b986 */ /* 0x0001e2000c101124 */
[----:B------:R-:W-:Y:S05]  /*af10*/  @P5 BRA `(.L_x_446) ;  /* 0x00000000000c5947 */ /* 0x000fea0003800000 */
[----:B------:R-:W0:Y:S02]  /*af20*/  LDG.E.U8 R16, desc[UR36][R4.64+0x98] ;  /* 0x0000982404107981 */ /* 0x000e24000c1e1100 */
[----:B0-----:R-:W-:-:S05]  /*af30*/  PRMT R3, R16, 0x8880, RZ ;  /* 0x0000888010037816 */ /* 0x001fca00000000ff */
[----:B------:R-:W-:-:S07]  /*af40*/  IMAD R2, R3, R18, RZ ;  /* 0x0000001203027224 */ /* 0x000fce00078e02ff */
.L_x_446:
[----:B------:R-:W-:Y:S05]  /*af50*/  BSYNC B1 ;  /* 0x0000000000017941 */ /* 0x000fea0003800000 */
.L_x_445:
[----:B0-----:R-:W-:Y:S01]  /*af60*/  @!P5 IMAD R3, R100, R17, R2 ;  /* 0x000000116403d224 */ /* 0x001fe200078e0202 */
[----:B------:R-:W-:Y:S04]  /*af70*/  BSSY B1, `(.L_x_447) ;  /* 0x0000006000017945 */ /* 0x000fe80003800000 */
[----:B------:R0:W-:Y:S01]  /*af80*/  @!P5 STG.E.U8 desc[UR36][R6.64+0x98], R3 ;  /* 0x000098030600d986 */ /* 0x0001e2000c101124 */
[----:B------:R-:W-:Y:S05]  /*af90*/  @P0 BRA `(.L_x_448) ;  /* 0x00000000000c0947 */ /* 0x000fea0003800000 */
[----:B------:R-:W0:Y:S02]  /*afa0*/  LDG.E.U8 R16, desc[UR36][R4.64+0x99] ;  /* 0x0000992404107981 */ /* 0x000e24000c1e1100 */
[----:B0-----:R-:W-:-:S05]  /*afb0*/  PRMT R3, R16, 0x8880, RZ ;  /* 0x0000888010037816 */ /* 0x001fca00000000ff */
[----:B------:R-:W-:-:S07]  /*afc0*/  IMAD R2, R3, R18, RZ ;  /* 0x0000001203027224 */ /* 0x000fce00078e02ff */
.L_x_448:
[----:B------:R-:W-:Y:S05]  /*afd0*/  BSYNC B1 ;  /* 0x0000000000017941 */ /* 0x000fea0003800000 */
.L_x_447:
        /* <DEDUP_REMOVED lines=11> */
.L_x_450:
[----:B------:R-:W-:Y:S05]  /*b090*/  BSYNC B1 ;  /* 0x0000000000017941 */ /* 0x000fea0003800000 */
.L_x_449:
[----:B0-----:R-:W-:Y:S01]  /*b0a0*/  @!P4 IMAD R3, R102, R17, R2 ;  /* 0x000000116603c224 */ /* 0x001fe200078e0202 */
[----:B------:R-:W-:Y:S04]  /*b0b0*/  BSSY B1, `(.L_x_451) ;  /* 0x0000006000017945 */ /* 0x000fe80003800000 */
[----:B------:R0:W-:Y:S01]  /*b0c0*/  @!P4 STG.E.U8 desc[UR36][R8.64+0x98], R3 ;  /* 0x000098030800c986 */ /* 0x0001e2000c101124 */
[----:B------:R-:W-:Y:S05]  /*b0d0*/  @P3 BRA `(.L_x_452) ;  /* 0x00000000000c3947 */ /* 0x000fea0003800000 */
[----:B------:R-:W0:Y:S02]  /*b0e0*/  LDG.E.U8 R16, desc[UR36][R22.64+0x99] ;  /* 0x0000992416107981 */ /* 0x000e24000c1e1100 */
[----:B0-----:R-:W-:-:S05]  /*b0f0*/  PRMT R3, R16, 0x8880, RZ ;  /* 0x0000888010037816 */ /* 0x001fca00000000ff */
[----:B------:R-:W-:-:S07]  /*b100*/  IMAD R2, R3, R18, RZ ;  /* 0x0000001203027224 */ /* 0x000fce00078e02ff */
.L_x_452:
[----:B------:R-:W-:Y:S05]  /*b110*/  BSYNC B1 ;  /* 0x0000000000017941 */ /* 0x000fea0003800000 */
.L_x_451:
[----:B------:R-:W-:Y:S01]  /*b120*/  @!P3 IMAD R103, R103, R17, R2 ;  /* 0x000000116767b224 */ /* 0x000fe200078e0202 */
[----:B------:R-:W-:Y:S04]  /*b130*/  BSSY B1, `(.L_x_453) ;  /* 0x0000006000017945 */ /* 0x000fe80003800000 */
[----:B------:R0:W-:Y:S01]  /*b140*/  @!P3 STG.E.U8 desc[UR36][R8.64+0x99], R103 ;  /* 0x000099670800b986 */ /* 0x0001e2000c101124 */
[----:B------:R-:W-:Y:S05]  /*b150*/  @P5 BRA `(.L_x_454) ;  /* 0x00000000000c5947 */ /* 0x000fea0003800000 */
[----:B------:R-:W0:Y:S02]  /*b160*/  LDG.E.U8 R16, desc[UR36][R4.64+0xa0] ;  /* 0x0000a02404107981 */ /* 0x000e24000c1e1100 */
[----:B0-----:R-:W-:-:S05]  /*b170*/  PRMT R3, R16, 0x8880, RZ ;  /* 0x0000888010037816 */ /* 0x001fca00000000ff */
[----:B------:R-:W-:-:S07]  /*b180*/  IMAD R2, R3, R18, RZ ;  /* 0x0000001203027224 */ /* 0x000fce00078e02ff */
.L_x_454:
[----:B------:R-:W-:Y:S05]  /*b190*/  BSYNC B1 ;  /* 0x0000000000017941 */ /* 0x000fea0003800000 */
.L_x_453:
[----:B0-----:R-:W-:Y:S01]  /*b1a0*/  @!P5 IMAD R3, R104, R17, R2 ;  /* 0x000000116803d224 */ /* 0x001fe200078e0202 */
[----:B------:R-:W-:Y:S04]  /*b1b0*/  BSSY B1, `(.L_x_455) ;  /* 0x0000006000017945 */ /* 0x000fe80003800000 */
[----:B------:R0:W-:Y:S01]  /*b1c0*/  @!P5 STG.E.U8 desc[UR36][R6.64+0xa0], R3 ;  /* 0x0000a0030600d986 */ /* 0x0001e2000c101124 */
[----:B------:R-:W-:Y:S05]  /*b1d0*/  @P0 BRA `(.L_x_456) ;  /* 0x00000000000c0947 */ /* 0x000fea0003800000 */
[----:B------:R-:W0:Y:S02]  /*b1e0*/  LDG.E.U8 R16, desc[UR36][R4.64+0xa1] ;  /* 0x0000a12404107981 */ /* 0x000e24000c1e1100 */
[----:B0-----:R-:W-:-:S05]  /*b1f0*/  PRMT R3, R16, 0x8880, RZ ;  /* 0x0000888010037816 */ /* 0x001fca00000000ff */
[----:B------:R-:W-:-:S07]  /*b200*/  IMAD R2, R3, R18, RZ ;  /* 0x0000001203027224 */ /* 0x000fce00078e02ff */
.L_x_456:
[----:B------:R-:W-:Y:S05]  /*b210*/  BSYNC B1 ;  /* 0x0000000000017941 */ /* 0x000fea0003800000 */
.L_x_455:
        /* <DEDUP_REMOVED lines=11> */
.L_x_458:
[----:B------:R-:W-:Y:S05]  /*b2d0*/  BSYNC B1 ;  /* 0x0000000000017941 */ /* 0x000fea0003800000 */
.L_x_457:
[----:B0-----:R-:W-:Y:S01]  /*b2e0*/  @!P4 IMAD R3, R106, R17, R2 ;  /* 0x000000116a03c224 */ /* 0x001fe200078e0202 */
[----:B------:R-:W-:Y:S04]  /*b2f0*/  BSSY B1, `(.L_x_459) ;  /* 0x0000006000017945 */ /* 0x000fe80003800000 */
[----:B------:R0:W-:Y:S01]  /*b300*/  @!P4 STG.E.U8 desc[UR36][R8.64+0xa0], R3 ;  /* 0x0000a0030800c986 */ /* 0x0001e2000c101124 */
[----:B------:R-:W-:Y:S05]  /*b310*/  @P3 BRA `(.L_x_460) ;  /* 0x00000000000c3947 */ /* 0x000fea0003800000 */
[----:B------:R-:W0:Y:S02]  /*b320*/  LDG.E.U8 R16, desc[UR36][R22.64+0xa1] ;  /* 0x0000a12416107981 */ /* 0x000e24000c1e1100 */
[----:B0-----:R-:W-:-:S05]  /*b330*/  PRMT R3, R16, 0x8880, RZ ;  /* 0x0000888010037816 */ /* 0x001fca00000000ff */
[----:B------:R-:W-:-:S07]  /*b340*/  IMAD R2, R3, R18, RZ ;  /* 0x0000001203027224 */ /* 0x000fce00078e02ff */
.L_x_460:
[----:B------:R-:W-:Y:S05]  /*b350*/  BSYNC B1 ;  /* 0x0000000000017941 */ /* 0x000fea0003800000 */
.L_x_459:
[----:B------:R-:W-:Y:S01]  /*b360*/  @!P3 IMAD R107, R107, R17, R2 ;  /* 0x000000116b6bb224 */ /* 0x000fe200078e0202 */
[----:B------:R-:W-:Y:S04]  /*b370*/  BSSY B1, `(.L_x_461) ;  /* 0x0000006000017945 */ /* 0x000fe80003800000 */
[----:B------:R0:W-:Y:S01]  /*b380*/  @!P3 STG.E.U8 desc[UR36][R8.64+0xa1], R107 ;  /* 0x0000a16b0800b986 */ /* 0x0001e2000c101124 */
[----:B------:R-:W-:Y:S05]  /*b390*/  @P5 BRA `(.L_x_462) ;  /* 0x00000000000c5947 */ /* 0x000fea0003800000 */
[----:B------:R-:W0:Y:S02]  /*b3a0*/  LDG.E.U8 R16, desc[UR36][R4.64+0xa8] ;  /* 0x0000a82404107981 */ /* 0x000e24000c1e1100 */
[----:B0-----:R-:W-:-:S05]  /*b3b0*/  PRMT R3, R16, 0x8880, RZ ;  /* 0x0000888010037816 */ /* 0x001fca00000000ff */
[----:B------:R-:W-:-:S07]  /*b3c0*/  IMAD R2, R3, R18, RZ ;  /* 0x0000001203027224 */ /* 0x000fce00078e02ff */
.L_x_462:
[----:B------:R-:W-:Y:S05]  /*b3d0*/  BSYNC B1 ;  /* 0x0000000000017941 */ /* 0x000fea0003800000 */
.L_x_461:
[----:B0-----:R-:W-:Y:S01]  /*b3e0*/  @!P5 IMAD R3, R108, R17, R2 ;  /* 0x000000116c03d224 */ /* 0x001fe200078e0202 */
[----:B------:R-:W-:Y:S04]  /*b3f0*/  BSSY B1, `(.L_x_463) ;  /* 0x0000006000017945 */ /* 0x000fe80003800000 */
[----:B------:R0:W-:Y:S01]  /*b400*/  @!P5 STG.E.U8 desc[UR36][R6.64+0xa8], R3 ;  /* 0x0000a8030600d986 */ /* 0x0001e2000c101124 */
[----:B------:R-:W-:Y:S05]  /*b410*/  @P0 BRA `(.L_x_464) ;  /* 0x00000000000c0947 */ /* 0x000fea0003800000 */
[----:B------:R-:W0:Y:S02]  /*b420*/  LDG.E.U8 R16, desc[UR36][R4.64+0xa9] ;  /* 0x0000a92404107981 */ /* 0x000e24000c1e1100 */
[----:B0-----:R-:W-:-:S05]  /*b430*/  PRMT R3, R16, 0x8880, RZ ;  /* 0x0000888010037816 */ /* 0x001fca00000000ff */
[----:B------:R-:W-:-:S07]  /*b440*/  IMAD R2, R3, R18, RZ ;  /* 0x0000001203027224 */ /* 0x000fce00078e02ff */
.L_x_464:
[----:B------:R-:W-:Y:S05]  /*b450*/  BSYNC B1 ;  /* 0x0000000000017941 */ /* 0x000fea0003800000 */
.L_x_463:
        /* <DEDUP_REMOVED lines=11> */
.L_x_466:
[----:B------:R-:W-:Y:S05]  /*b510*/  BSYNC B1 ;  /* 0x0000000000017941 */ /* 0x000fea0003800000 */
.L_x_465:
[----:B0-----:R-:W-:Y:S01]  /*b520*/  @!P4 IMAD R3, R110, R17, R2 ;  /* 0x000000116e03c224 */ /* 0x001fe200078e0202 */
[----:B------:R-:W-:Y:S04]  /*b530*/  BSSY B1, `(.L_x_467) ;  /* 0x0000006000017945 */ /* 0x000fe80003800000 */
[----:B------:R0:W-:Y:S01]  /*b540*/  @!P4 STG.E.U8 desc[UR36][R8.64+0xa8], R3 ;  /* 0x0000a8030800c986 */ /* 0x0001e2000c101124 */
[----:B------:R-:W-:Y:S05]  /*b550*/  @P3 BRA `(.L_x_468) ;  /* 0x00000000000c3947 */ /* 0x000fea0003800000 */
[----:B------:R-:W0:Y:S02]  /*b560*/  LDG.E.U8 R16, desc[UR36][R22.64+0xa9] ;  /* 0x0000a92416107981 */ /* 0x000e24000c1e1100 */
[----:B0-----:R-:W-:-:S05]  /*b570*/  PRMT R3, R16, 0x8880, RZ ;  /* 0x0000888010037816 */ /* 0x001fca00000000ff */
[----:B------:R-:W-:-:S07]  /*b580*/  IMAD R2, R3, R18, RZ ;  /* 0x0000001203027224 */ /* 0x000fce00078e02ff */
.L_x_468:
[----:B------:R-:W-:Y:S05]  /*b590*/  BSYNC B1 ;  /* 0x0000000000017941 */ /* 0x000fea0003800000 */
.L_x_467:
[----:B------:R-:W-:Y:S01]  /*b5a0*/  @!P3 IMAD R111, R111, R17, R2 ;  /* 0x000000116f6fb224 */ /* 0x000fe200078e0202 */
[----:B------:R-:W-:Y:S04]  /*b5b0*/  BSSY B1, `(.L_x_469) ;  /* 0x0000006000017945 */ /* 0x000fe80003800000 */
[----:B------:R0:W-:Y:S01]  /*b5c0*/  @!P3 STG.E.U8 desc[UR36][R8.64+0xa9], R111 ;  /* 0x0000a96f0800b986 */ /* 0x0001e2000c101124 */
[----:B------:R-:W-:Y:S05]  /*b5d0*/  @P5 BRA `(.L_x_470) ;  /* 0x00000000000c5947 */ /* 0x000fea0003800000 */
[----:B------:R-:W0:Y:S02]  /*b5e0*/  LDG.E.U8 R16, desc[UR36][R4.64+0xb0] ;  /* 0x0000b02404107981 */ /* 0x000e24000c1e1100 */
[----:B0-----:R-:W-:-:S05]  /*b5f0*/  PRMT R3, R16, 0x8880, RZ ;  /* 0x0000888010037816 */ /* 0x001fca00000000ff */
[----:B------:R-:W-:-:S07]  /*b600*/  IMAD R2, R3, R18, RZ ;  /* 0x0000001203027224 */ /* 0x000fce00078e02ff */
.L_x_470:
[----:B------:R-:W-:Y:S05]  /*b610*/  BSYNC B1 ;  /* 0x0000000000017941 */ /* 0x000fea0003800000 */
.L_x_469:
[----:B0-----:R-:W-:Y:S01]  /*b620*/  @!P5 IMAD R3, R112, R17, R2 ;  /* 0x000000117003d224 */ /* 0x001fe200078e0202 */
[----:B------:R-:W-:Y:S04]  /*b630*/  BSSY B1, `(.L_x_471) ;  /* 0x0000006000017945 */ /* 0x000fe80003800000 */
[----:B------:R0:W-:Y:S01]  /*b640*/  @!P5 STG.E.U8 desc[UR36][R6.64+0xb0], R3 ;  /* 0x0000b0030600d986 */ /* 0x0001e2000c101124 */
[----:B------:R-:W-:Y:S05]  /*b650*/  @P0 BRA `(.L_x_472) ;  /* 0x00000000000c0947 */ /* 0x000fea0003800000 */
[----:B------:R-:W0:Y:S02]  /*b660*/  LDG.E.U8 R16, desc[UR36][R4.64+0xb1] ;  /* 0x0000b12404107981 */ /* 0x000e24000c1e1100 */
[----:B0-----:R-:W-:-:S05]  /*b670*/  PRMT R3, R16, 0x8880, RZ ;  /* 0x0000888010037816 */ /* 0x001fca00000000ff */
[----:B------:R-:W-:-:S07]  /*b680*/  IMAD R2, R3, R18, RZ ;  /* 0x0000001203027224 */ /* 0x000fce00078e02ff */
.L_x_472:
[----:B------:R-:W-:Y:S05]  /*b690*/  BSYNC B1 ;  /* 0x0000000000017941 */ /* 0x000fea0003800000 */
.L_x_471:
        /* <DEDUP_REMOVED lines=11> */
.L_x_474:
[----:B------:R-:W-:Y:S05]  /*b750*/  BSYNC B1 ;  /* 0x0000000000017941 */ /* 0x000fea0003800000 */
.L_x_473:
[----:B0-----:R-:W-:Y:S01]  /*b760*/  @!P4 IMAD R3, R114, R17, R2 ;  /* 0x000000117203c224 */ /* 0x001fe200078e0202 */
[----:B------:R-:W-:Y:S04]  /*b770*/  BSSY B1, `(.L_x_475) ;  /* 0x0000006000017945 */ /* 0x000fe80003800000 */
[----:B------:R0:W-:Y:S01]  /*b780*/  @!P4 STG.E.U8 desc[UR36][R8.64+0xb0], R3 ;  /* 0x0000b0030800c986 */ /* 0x0001e2000c101124 */
[----:B------:R-:W-:Y:S05]  /*b790*/  @P3 BRA `(.L_x_476) ;  /* 0x00000000000c3947 */ /* 0x000fea0003800000 */
[----:B------:R-:W0:Y:S02]  /*b7a0*/  LDG.E.U8 R16, desc[UR36][R22.64+0xb1] ;  /* 0x0000b12416107981 */ /* 0x000e24000c1e1100 */
[----:B0-----:R-:W-:-:S05]  /*b7b0*/  PRMT R3, R16, 0x8880, RZ ;  /* 0x0000888010037816 */ /* 0x001fca00000000ff */
[----:B------:R-:W-:-:S07]  /*b7c0*/  IMAD R2, R3, R18, RZ ;  /* 0x0000001203027224 */ /* 0x000fce00078e02ff */
.L_x_476:
[----:B------:R-:W-:Y:S05]  /*b7d0*/  BSYNC B1 ;  /* 0x0000000000017941 */ /* 0x000fea0003800000 */
.L_x_475:
[----:B------:R-:W-:Y:S01]  /*b7e0*/  @!P3 IMAD R115, R115, R17, R2 ;  /* 0x000000117373b224 */ /* 0x000fe200078e0202 */
[----:B------:R-:W-:Y:S04]  /*b7f0*/  BSSY B1, `(.L_x_477) ;  /* 0x0000006000017945 */ /* 0x000fe80003800000 */
[----:B------:R0:W-:Y:S01]  /*b800*/  @!P3 STG.E.U8 desc[UR36][R8.64+0xb1], R115 ;  /* 0x0000b1730800b986 */ /* 0x0001e2000c101124 */
[----:B------:R-:W-:Y:S05]  /*b810*/  @P5 BRA `(.L_x_478) ;  /* 0x00000000000c5947 */ /* 0x000fea0003800000 */
[----:B------:R-:W0:Y:S02]  /*b820*/  LDG.E.U8 R16, desc[UR36][R4.64+0xb8] ;  /* 0x0000b82404107981 */ /* 0x000e24000c1e1100 */
[----:B0-----:R-:W-:-:S05]  /*b830*/  PRMT R3, R16, 0x8880, RZ ;  /* 0x0000888010037816 */ /* 0x001fca00000000ff */
[----:B------:R-:W-:-:S07]  /*b840*/  IMAD R2, R3, R18, RZ ;  /* 0x0000001203027224 */ /* 0x000fce00078e02ff */
.L_x_478:
[----:B------:R-:W-:Y:S05]  /*b850*/  BSYNC B1 ;  /* 0x0000000000017941 */ /* 0x000fea0003800000 */
.L_x_477:
[----:B0-----:R-:W-:Y:S01]  /*b860*/  @!P5 IMAD R3, R116, R17, R2 ;  /* 0x000000117403d224 */ /* 0x001fe200078e0202 */
[----:B------:R-:W-:Y:S04]  /*b870*/  BSSY B1, `(.L_x_479) ;  /* 0x0000006000017945 */ /* 0x000fe80003800000 */
[----:B------:R0:W-:Y:S01]  /*b880*/  @!P5 STG.E.U8 desc[UR36][R6.64+0xb8], R3 ;  /* 0x0000b8030600d986 */ /* 0x0001e2000c101124 */
[----:B------:R-:W-:Y:S05]  /*b890*/  @P0 BRA `(.L_x_480) ;  /* 0x00000000000c0947 */ /* 0x000fea0003800000 */
[----:B------:R-:W0:Y:S02]  /*b8a0*/  LDG.E.U8 R16, desc[UR36][R4.64+0xb9] ;  /* 0x0000b92404107981 */ /* 0x000e24000c1e1100 */
[----:B0-----:R-:W-:-:S05]  /*b8b0*/  PRMT R3, R16, 0x8880, RZ ;  /* 0x0000888010037816 */ /* 0x001fca00000000ff */
[----:B------:R-:W-:-:S07]  /*b8c0*/  IMAD R2, R3, R18, RZ ;  /* 0x0000001203027224 */ /* 0x000fce00078e02ff */
.L_x_480:
[----:B------:R-:W-:Y:S05]  /*b8d0*/  BSYNC B1 ;  /* 0x0000000000017941 */ /* 0x000fea0003800000 */
.L_x_479:
        /* <DEDUP_REMOVED lines=11> */
.L_x_482:
[----:B------:R-:W-:Y:S05]  /*b990*/  BSYNC B1 ;  /* 0x0000000000017941 */ /* 0x000fea0003800000 */
.L_x_481:
[----:B0-----:R-:W-:Y:S01]  /*b9a0*/  @!P4 IMAD R3, R118, R17, R2 ;  /* 0x000000117603c224 */ /* 0x001fe200078e0202 */
[----:B------:R-:W-:Y:S04]  /*b9b0*/  BSSY B1, `(.L_x_483) ;  /* 0x0000006000017945 */ /* 0x000fe80003800000 */
[----:B------:R0:W-:Y:S01]  /*b9c0*/  @!P4 STG.E.U8 desc[UR36][R8.64+0xb8], R3 ;  /* 0x0000b8030800c986 */ /* 0x0001e2000c101124 */
[----:B------:R-:W-:Y:S05]  /*b9d0*/  @P3 BRA `(.L_x_484) ;  /* 0x00000000000c3947 */ /* 0x000fea0003800000 */
[----:B------:R-:W0:Y:S02]  /*b9e0*/  LDG.E.U8 R16, desc[UR36][R22.64+0xb9] ;  /* 0x0000b92416107981 */ /* 0x000e24000c1e1100 */
[----:B0-----:R-:W-:-:S05]  /*b9f0*/  PRMT R3, R16, 0x8880, RZ ;  /* 0x0000888010037816 */ /* 0x001fca00000000ff */
[----:B------:R-:W-:-:S07]  /*ba00*/  IMAD R2, R3, R18, RZ ;  /* 0x0000001203027224 */ /* 0x000fce00078e02ff */
.L_x_484:
[----:B------:R-:W-:Y:S05]  /*ba10*/  BSYNC B1 ;  /* 0x0000000000017941 */ /* 0x000fea0003800000 */
.L_x_483:
[----:B------:R-:W-:Y:S01]  /*ba20*/  @!P3 IMAD R119, R119, R17, R2 ;  /* 0x000000117777b224 */ /* 0x000fe200078e0202 */
[----:B------:R-:W-:Y:S04]  /*ba30*/  BSSY B1, `(.L_x_485) ;  /* 0x0000006000017945 */ /* 0x000fe80003800000 */
[----:B------:R0:W-:Y:S01]  /*ba40*/  @!P3 STG.E.U8 desc[UR36][R8.64+0xb9], R119 ;  /* 0x0000b9770800b986 */ /* 0x0001e2000c101124 */
[----:B------:R-:W-:Y:S05]  /*ba50*/  @P5 BRA `(.L_x_486) ;  /* 0x00000000000c5947 */ /* 0x000fea0003800000 */
[----:B------:R-:W0:Y:S02]  /*ba60*/  LDG.E.U8 R16, desc[UR36][R4.64+0xc0] ;  /* 0x0000c02404107981 */ /* 0x000e24000c1e1100 */
[----:B0-----:R-:W-:-:S05]  /*ba70*/  PRMT R3, R16, 0x8880, RZ ;  /* 0x0000888010037816 */ /* 0x001fca00000000ff */
[----:B------:R-:W-:-:S07]  /*ba80*/  IMAD R2, R3, R18, RZ ;  /* 0x0000001203027224 */ /* 0x000fce00078e02ff */
.L_x_486:
[----:B------:R-:W-:Y:S05]  /*ba90*/  BSYNC B1 ;  /* 0x0000000000017941 */ /* 0x000fea0003800000 */
.L_x_485:
[----:B0-----:R-:W-:Y:S01]  /*baa0*/  @!P5 IMAD R3, R120, R17, R2 ;  /* 0x000000117803d224 */ /* 0x001fe200078e0202 */
[----:B------:R-:W-:Y:S04]  /*bab0*/  BSSY B1, `(.L_x_487) ;  /* 0x0000006000017945 */ /* 0x000fe80003800000 */
[----:B------:R0:W-:Y:S01]  /*bac0*/  @!P5 STG.E.U8 desc[UR36][R6.64+0xc0], R3 ;  /* 0x0000c0030600d986 */ /* 0x0001e2000c101124 */
[----:B------:R-:W-:Y:S05]  /*bad0*/  @P0 BRA `(.L_x_488) ;  /* 0x00000000000c0947 */ /* 0x000fea0003800000 */
[----:B------:R-:W0:Y:S02]  /*bae0*/  LDG.E.U8 R16, desc[UR36][R4.64+0xc1] ;  /* 0x0000c12404107981 */ /* 0x000e24000c1e1100 */
[----:B0-----:R-:W-:-:S05]  /*baf0*/  PRMT R3, R16, 0x8880, RZ ;  /* 0x0000888010037816 */ /* 0x001fca00000000ff */
[----:B------:R-:W-:-:S07]  /*bb00*/  IMAD R2, R3, R18, RZ ;  /* 0x0000001203027224 */ /* 0x000fce00078e02ff */
.L_x_488:
[----:B------:R-:W-:Y:S05]  /*bb10*/  BSYNC B1 ;  /* 0x0000000000017941 */ /* 0x000fea0003800000 */
.L_x_487:
        /* <DEDUP_REMOVED lines=11> */
.L_x_490:
[----:B------:R-:W-:Y:S05]  /*bbd0*/  BSYNC B1 ;  /* 0x0000000000017941 */ /* 0x000fea0003800000 */
.L_x_489:
[----:B0-----:R-:W-:Y:S01]  /*bbe0*/  @!P4 IMAD R3, R122, R17, R2 ;  /* 0x000000117a03c224 */ /* 0x001fe200078e0202 */
[----:B------:R-:W-:Y:S04]  /*bbf0*/  BSSY B1, `(.L_x_491) ;  /* 0x0000006000017945 */ /* 0x000fe80003800000 */
[----:B------:R0:W-:Y:S01]  /*bc00*/  @!P4 STG.E.U8 desc[UR36][R8.64+0xc0], R3 ;  /* 0x0000c0030800c986 */ /* 0x0001e2000c101124 */
[----:B------:R-:W-:Y:S05]  /*bc10*/  @P3 BRA `(.L_x_492) ;  /* 0x00000000000c3947 */ /* 0x000fea0003800000 */
[----:B------:R-:W0:Y:S02]  /*bc20*/  LDG.E.U8 R16, desc[UR36][R22.64+0xc1] ;  /* 0x0000c12416107981 */ /* 0x000e24000c1e1100 */
[----:B0-----:R-:W-:-:S05]  /*bc30*/  PRMT R3, R16, 0x8880, RZ ;  /* 0x0000888010037816 */ /* 0x001fca00000000ff */
[----:B------:R-:W-:-:S07]  /*bc40*/  IMAD R2, R3, R18, RZ ;  /* 0x0000001203027224 */ /* 0x000fce00078e02ff */
.L_x_492:
[----:B------:R-:W-:Y:S05]  /*bc50*/  BSYNC B1 ;  /* 0x0000000000017941 */ /* 0x000fea0003800000 */
.L_x_491:
[----:B------:R-:W-:Y:S01]  /*bc60*/  @!P3 IMAD R123, R123, R17, R2 ;  /* 0x000000117b7bb224 */ /* 0x000fe200078e0202 */
[----:B------:R-:W-:Y:S04]  /*bc70*/  BSSY B1, `(.L_x_493) ;  /* 0x0000006000017945 */ /* 0x000fe80003800000 */
[----:B------:R0:W-:Y:S01]  /*bc80*/  @!P3 STG.E.U8 desc[UR36][R8.64+0xc1], R123 ;  /* 0x0000c17b0800b986 */ /* 0x0001e2000c101124 */
[----:B------:R-:W-:Y:S05]  /*bc90*/  @P5 BRA `(.L_x_494) ;  /* 0x00000000000c5947 */ /* 0x000fea0003800000 */
[----:B------:R-:W0:Y:S02]  /*bca0*/  LDG.E.U8 R16, desc[UR36][R4.64+0xc8] ;  /* 0x0000c82404107981 */ /* 0x000e24000c1e1100 */
[----:B0-----:R-:W-:-:S05]  /*bcb0*/  PRMT R3, R16, 0x8880, RZ ;  /* 0x0000888010037816 */ /* 0x001fca00000000ff */
[----:B------:R-:W-:-:S07]  /*bcc0*/  IMAD R2, R3, R18, RZ ;  /* 0x0000001203027224 */ /* 0x000fce00078e02ff */
.L_x_494:
[----:B------:R-:W-:Y:S05]  /*bcd0*/  BSYNC B1 ;  /* 0x0000000000017941 */ /* 0x000fea0003800000 */
.L_x_493:
[----:B0-----:R-:W-:Y:S01]  /*bce0*/  @!P5 IMAD R3, R124, R17, R2 ;  /* 0x000000117c03d224 */ /* 0x001fe200078e0202 */
[----:B------:R-:W-:Y:S04]  /*bcf0*/  BSSY B1, `(.L_x_495) ;  /* 0x0000006000017945 */ /* 0x000fe80003800000 */
[----:B------:R0:W-:Y:S01]  /*bd00*/  @!P5 STG.E.U8 desc[UR36][R6.64+0xc8], R3 ;  /* 0x0000c8030600d986 */ /* 0x0001e2000c101124 */
[----:B------:R-:W-:Y:S05]  /*bd10*/  @P0 BRA `(.L_x_496) ;  /* 0x00000000000c0947 */ /* 0x000fea0003800000 */
[----:B------:R-:W0:Y:S02]  /*bd20*/  LDG.E.U8 R16, desc[UR36][R4.64+0xc9] ;  /* 0x0000c92404107981 */ /* 0x000e24000c1e1100 */
[----:B0-----:R-:W-:-:S05]  /*bd30*/  PRMT R3, R16, 0x8880, RZ ;  /* 0x0000888010037816 */ /* 0x001fca00000000ff */
[----:B------:R-:W-:-:S07]  /*bd40*/  IMAD R2, R3, R18, RZ ;  /* 0x0000001203027224 */ /* 0x000fce00078e02ff */
.L_x_496:
[----:B------:R-:W-:Y:S05]  /*bd50*/  BSYNC B1 ;  /* 0x0000000000017941 */ /* 0x000fea0003800000 */
.L_x_495:
        /* <DEDUP_REMOVED lines=11> */
.L_x_498:
[----:B------:R-:W-:Y:S05]  /*be10*/  BSYNC B1 ;  /* 0x0000000000017941 */ /* 0x000fea0003800000 */
.L_x_497:
[----:B0-----:R-:W-:Y:S01]  /*be20*/  @!P4 IMAD R3, R126, R17, R2 ;  /* 0x000000117e03c224 */ /* 0x001fe200078e0202 */
[----:B------:R-:W-:Y:S04]  /*be30*/  BSSY B1, `(.L_x_499) ;  /* 0x0000006000017945 */ /* 0x000fe80003800000 */
[----:B------:R0:W-:Y:S01]  /*be40*/  @!P4 STG.E.U8 desc[UR36][R8.64+0xc8], R3 ;  /* 0x0000c8030800c986 */ /* 0x0001e2000c101124 */
[----:B------:R-:W-:Y:S05]  /*be50*/  @P3 BRA `(.L_x_500) ;  /* 0x00000000000c3947 */ /* 0x000fea0003800000 */
[----:B------:R-:W0:Y:S02]  /*be60*/  LDG.E.U8 R16, desc[UR36][R22.64+0xc9] ;  /* 0x0000c92416107981 */ /* 0x000e24000c1e1100 */
[----:B0-----:R-:W-:-:S05]  /*be70*/  PRMT R3, R16, 0x8880, RZ ;  /* 0x0000888010037816 */ /* 0x001fca00000000ff */
[----:B------:R-:W-:-:S07]  /*be80*/  IMAD R2, R3, R18, RZ ;  /* 0x0000001203027224 */ /* 0x000fce00078e02ff */
.L_x_500:
[----:B------:R-:W-:Y:S05]  /*be90*/  BSYNC B1 ;  /* 0x0000000000017941 */ /* 0x000fea0003800000 */
.L_x_499:
[----:B------:R-:W-:Y:S01]  /*bea0*/  @!P3 IMAD R127, R127, R17, R2 ;  /* 0x000000117f7fb224 */ /* 0x000fe200078e0202 */
[----:B------:R-:W-:Y:S04]  /*beb0*/  BSSY B1, `(.L_x_501) ;  /* 0x0000006000017945 */ /* 0x000fe80003800000 */
[----:B------:R0:W-:Y:S01]  /*bec0*/  @!P3 STG.E.U8 desc[UR36][R8.64+0xc9], R127 ;  /* 0x0000c97f0800b986 */ /* 0x0001e2000c101124 */
[----:B------:R-:W-:Y:S05]  /*bed0*/  @P5 BRA `(.L_x_502) ;  /* 0x00000000000c5947 */ /* 0x000fea0003800000 */
[----:B------:R-:W0:Y:S02]  /*bee0*/  LDG.E.U8 R16, desc[UR36][R4.64+0xd0] ;  /* 0x0000d02404107981 */ /* 0x000e24000c1e1100 */
[----:B0-----:R-:W-:-:S05]  /*bef0*/  PRMT R3, R16, 0x8880, RZ ;  /* 0x0000888010037816 */ /* 0x001fca00000000ff */
[----:B------:R-:W-:-:S07]  /*bf00*/  IMAD R2, R3, R18, RZ ;  /* 0x0000001203027224 */ /* 0x000fce00078e02ff */
.L_x_502:
[----:B------:R-:W-:Y:S05]  /*bf10*/  BSYNC B1 ;  /* 0x0000000000017941 */ /* 0x000fea0003800000 */
.L_x_501:
[----:B0-----:R-:W-:Y:S01]  /*bf20*/  @!P5 IMAD R3, R128, R17, R2 ;  /* 0x000000118003d224 */ /* 0x001fe200078e0202 */
[----:B------:R-:W-:Y:S04]  /*bf30*/  BSSY B1, `(.L_x_503) ;  /* 0x0000006000017945 */ /* 0x000fe80003800000 */
[----:B------:R0:W-:Y:S01]  /*bf40*/  @!P5 STG.E.U8 desc[UR36][R6.64+0xd0], R3 ;  /* 0x0000d0030600d986 */ /* 0x0001e2000c101124 */
[----:B------:R-:W-:Y:S05]  /*bf50*/  @P0 BRA `(.L_x_504) ;  /* 0x00000000000c0947 */ /* 0x000fea0003800000 */
[----:B------:R-:W0:Y:S02]  /*bf60*/  LDG.E.U8 R16, desc[UR36][R4.64+0xd1] ;  /* 0x0000d12404107981 */ /* 0x000e24000c1e1100 */
[----:B0-----:R-:W-:-:S05]  /*bf70*/  PRMT R3, R16, 0x8880, RZ ;  /* 0x0000888010037816 */ /* 0x001fca00000000ff */
[----:B------:R-:W-:-:S07]  /*bf80*/  IMAD R2, R3, R18, RZ ;  /* 0x0000001203027224 */ /* 0x000fce00078e02ff */
.L_x_504:
[----:B------:R-:W-:Y:S05]  /*bf90*/  BSYNC B1 ;  /* 0x0000000000017941 */ /* 0x000fea0003800000 */
.L_x_503:
        /* <DEDUP_REMOVED lines=11> */
.L_x_506:
[----:B------:R-:W-:Y:S05]  /*c050*/  BSYNC B1 ;  /* 0x0000000000017941 */ /* 0x000fea0003800000 */
.L_x_505:
[----:B0-----:R-:W-:Y:S01]  /*c060*/  @!P4 IMAD R3, R130, R17, R2 ;  /* 0x000000118203c224 */ /* 0x001fe200078e0202 */
[----:B------:R-:W-:Y:S04]  /*c070*/  BSSY B1, `(.L_x_507) ;  /* 0x0000006000017945 */ /* 0x000fe80003800000 */
[----:B------:R0:W-:Y:S01]  /*c080*/  @!P4 STG.E.U8 desc[UR36][R8.64+0xd0], R3 ;  /* 0x0000d0030800c986 */ /* 0x0001e2000c101124 */
[----:B------:R-:W-:Y:S05]  /*c090*/  @P3 BRA `(.L_x_508) ;  /* 0x00000000000c3947 */ /* 0x000fea0003800000 */
[----:B------:R-:W0:Y:S02]  /*c0a0*/  LDG.E.U8 R16, desc[UR36][R22.64+0xd1] ;  /* 0x0000d12416107981 */ /* 0x000e24000c1e1100 */
[----:B0-----:R-:W-:-:S05]  /*c0b0*/  PRMT R3, R16, 0x8880, RZ ;  /* 0x0000888010037816 */ /* 0x001fca00000000ff */
[----:B------:R-:W-:-:S07]  /*c0c0*/  IMAD R2, R3, R18, RZ ;  /* 0x0000001203027224 */ /* 0x000fce00078e02ff */
.L_x_508:
[----:B------:R-:W-:Y:S05]  /*c0d0*/  BSYNC B1 ;  /* 0x0000000000017941 */ /* 0x000fea0003800000 */
.L_x_507:
[----:B------:R-:W-:Y:S01]  /*c0e0*/  @!P3 IMAD R131, R131, R17, R2 ;  /* 0x000000118383b224 */ /* 0x000fe200078e0202 */
[----:B------:R-:W-:Y:S04]  /*c0f0*/  BSSY B1, `(.L_x_509) ;  /* 0x0000006000017945 */ /* 0x000fe80003800000 */
[----:B------:R0:W-:Y:S01]  /*c100*/  @!P3 STG.E.U8 desc[UR36][R8.64+0xd1], R131 ;  /* 0x0000d1830800b986 */ /* 0x0001e2000c101124 */
[----:B------:R-:W-:Y:S05]  /*c110*/  @P5 BRA `(.L_x_510) ;  /* 0x00000000000c5947 */ /* 0x000fea0003800000 */
[----:B------:R-:W0:Y:S02]  /*c120*/  LDG.E.U8 R16, desc[UR36][R4.64+0xd8] ;  /* 0x0000d82404107981 */ /* 0x000e24000c1e1100 */
[----:B0-----:R-:W-:-:S05]  /*c130*/  PRMT R3, R16, 0x8880, RZ ;  /* 0x0000888010037816 */ /* 0x001fca00000000ff */
[----:B------:R-:W-:-:S07]  /*c140*/  IMAD R2, R3, R18, RZ ;  /* 0x0000001203027224 */ /* 0x000fce00078e02ff */
.L_x_510:
[----:B------:R-:W-:Y:S05]  /*c150*/  BSYNC B1 ;  /* 0x0000000000017941 */ /* 0x000fea0003800000 */
.L_x_509:
[----:B0-----:R-:W-:Y:S01]  /*c160*/  @!P5 IMAD R3, R132, R17, R2 ;  /* 0x000000118403d224 */ /* 0x001fe200078e0202 */
[----:B------:R-:W-:Y:S04]  /*c170*/  BSSY B1, `(.L_x_511) ;  /* 0x0000006000017945 */ /* 0x000fe80003800000 */
[----:B------:R0:W-:Y:S01]  /*c180*/  @!P5 STG.E.U8 desc[UR36][R6.64+0xd8], R3 ;  /* 0x0000d8030600d986 */ /* 0x0001e2000c101124 */
[----:B------:R-:W-:Y:S05]  /*c190*/  @P0 BRA `(.L_x_512) ;  /* 0x00000000000c0947 */ /* 0x000fea0003800000 */
[----:B------:R-:W0:Y:S02]  /*c1a0*/  LDG.E.U8 R16, desc[UR36][R4.64+0xd9] ;  /* 0x0000d92404107981 */ /* 0x000e24000c1e1100 */
[----:B0-----:R-:W-:-:S05]  /*c1b0*/  PRMT R3, R16, 0x8880, RZ ;  /* 0x0000888010037816 */ /* 0x001fca00000000ff */
[----:B------:R-:W-:-:S07]  /*c1c0*/  IMAD R2, R3, R18, RZ ;  /* 0x0000001203027224 */ /* 0x000fce00078e02ff */
.L_x_512:
[----:B------:R-:W-:Y:S05]  /*c1d0*/  BSYNC B1 ;  /* 0x0000000000017941 */ /* 0x000fea0003800000 */
.L_x_511:
        /* <DEDUP_REMOVED lines=11> */
.L_x_514:
[----:B------:R-:W-:Y:S05]  /*c290*/  BSYNC B1 ;  /* 0x0000000000017941 */ /* 0x000fea0003800000 */
.L_x_513:
[----:B0-----:R-:W-:Y:S01]  /*c2a0*/  @!P4 IMAD R3, R134, R17, R2 ;  /* 0x000000118603c224 */ /* 0x001fe200078e0202 */
[----:B------:R-:W-:Y:S04]  /*c2b0*/  BSSY B1, `(.L_x_515) ;  /* 0x0000006000017945 */ /* 0x000fe80003800000 */
[----:B------:R0:W-:Y:S01]  /*c2c0*/  @!P4 STG.E.U8 desc[UR36][R8.64+0xd8], R3 ;  /* 0x0000d8030800c986 */ /* 0x0001e2000c101124 */
[----:B------:R-:W-:Y:S05]  /*c2d0*/  @P3 BRA `(.L_x_516) ;  /* 0x00000000000c3947 */ /* 0x000fea0003800000 */
[----:B------:R-:W0:Y:S02]  /*c2e0*/  LDG.E.U8 R16, desc[UR36][R22.64+0xd9] ;  /* 0x0000d92416107981 */ /* 0x000e24000c1e1100 */
[----:B0-----:R-:W-:-:S05]  /*c2f0*/  PRMT R3, R16, 0x8880, RZ ;  /* 0x0000888010037816 */ /* 0x001fca00000000ff */
[----:B------:R-:W-:-:S07]  /*c300*/  IMAD R2, R3, R18, RZ ;  /* 0x0000001203027224 */ /* 0x000fce00078e02ff */
.L_x_516:
[----:B------:R-:W-:Y:S05]  /*c310*/  BSYNC B1 ;  /* 0x0000000000017941 */ /* 0x000fea0003800000 */
.L_x_515:
[----:B------:R-:W-:Y:S01]  /*c320*/  @!P3 IMAD R135, R135, R17, R2 ;  /* 0x000000118787b224 */ /* 0x000fe200078e0202 */
[----:B------:R-:W-:Y:S04]  /*c330*/  BSSY B1, `(.L_x_517) ;  /* 0x0000006000017945 */ /* 0x000fe80003800000 */
[----:B------:R0:W-:Y:S01]  /*c340*/  @!P3 STG.E.U8 desc[UR36][R8.64+0xd9], R135 ;  /* 0x0000d9870800b986 */ /* 0x0001e2000c101124 */
[----:B------:R-:W-:Y:S05]  /*c350*/  @P5 BRA `(.L_x_518) ;  /* 0x00000000000c5947 */ /* 0x000fea0003800000 */
[----:B------:R-:W0:Y:S02]  /*c360*/  LDG.E.U8 R16, desc[UR36][R4.64+0xe0] ;  /* 0x0000e02404107981 */ /* 0x000e24000c1e1100 */
[----:B0-----:R-:W-:-:S05]  /*c370*/  PRMT R3, R16, 0x8880, RZ ;  /* 0x0000888010037816 */ /* 0x001fca00000000ff */
[----:B------:R-:W-:-:S07]  /*c380*/  IMAD R2, R3, R18, RZ ;  /* 0x0000001203027224 */ /* 0x000fce00078e02ff */
.L_x_518:
[----:B------:R-:W-:Y:S05]  /*c390*/  BSYNC B1 ;  /* 0x0000000000017941 */ /* 0x000fea0003800000 */
.L_x_517:
[----:B0-----:R-:W-:Y:S01]  /*c3a0*/  @!P5 IMAD R3, R136, R17, R2 ;  /* 0x000000118803d224 */ /* 0x001fe200078e0202 */
[----:B------:R-:W-:Y:S04]  /*c3b0*/  BSSY B1, `(.L_x_519) ;  /* 0x0000006000017945 */ /* 0x000fe80003800000 */
[----:B------:R0:W-:Y:S01]  /*c3c0*/  @!P5 STG.E.U8 desc[UR36][R6.64+0xe0], R3 ;  /* 0x0000e0030600d986 */ /* 0x0001e2000c101124 */
[----:B------:R-:W-:Y:S05]  /*c3d0*/  @P0 BRA `(.L_x_520) ;  /* 0x00000000000c0947 */ /* 0x000fea0003800000 */
[----:B------:R-:W0:Y:S02]  /*c3e0*/  LDG.E.U8 R16, desc[UR36][R4.64+0xe1] ;  /* 0x0000e12404107981 */ /* 0x000e24000c1e1100 */
[----:B0-----:R-:W-:-:S05]  /*c3f0*/  PRMT R3, R16, 0x8880, RZ ;  /* 0x0000888010037816 */ /* 0x001fca00000000ff */
[----:B------:R-:W-:-:S07]  /*c400*/  IMAD R2, R3, R18, RZ ;  /* 0x0000001203027224 */ /* 0x000fce00078e02ff */
.L_x_520:
[----:B------:R-:W-:Y:S05]  /*c410*/  BSYNC B1 ;  /* 0x0000000000017941 */ /* 0x000fea0003800000 */
.L_x_519:
        /* <DEDUP_REMOVED lines=11> */
.L_x_522:
[----:B------:R-:W-:Y:S05]  /*c4d0*/  BSYNC B1 ;  /* 0x0000000000017941 */ /* 0x000fea0003800000 */
.L_x_521:
[----:B0-----:R-:W-:Y:S01]  /*c4e0*/  @!P4 IMAD R3, R138, R17, R2 ;  /* 0x000000118a03c224 */ /* 0x001fe200078e0202 */
[----:B------:R-:W-:Y:S04]  /*c4f0*/  BSSY B1, `(.L_x_523) ;  /* 0x0000006000017945 */ /* 0x000fe80003800000 */
[----:B------:R0:W-:Y:S01]  /*c500*/  @!P4 STG.E.U8 desc[UR36][R8.64+0xe0], R3 ;  /* 0x0000e0030800c986 */ /* 0x0001e2000c101124 */
[----:B------:R-:W-:Y:S05]  /*c510*/  @P3 BRA `(.L_x_524) ;  /* 0x00000000000c3947 */ /* 0x000fea0003800000 */
[----:B------:R-:W0:Y:S02]  /*c520*/  LDG.E.U8 R16, desc[UR36][R22.64+0xe1] ;  /* 0x0000e12416107981 */ /* 0x000e24000c1e1100 */
[----:B0-----:R-:W-:-:S05]  /*c530*/  PRMT R3, R16, 0x8880, RZ ;  /* 0x0000888010037816 */ /* 0x001fca00000000ff */
[----:B------:R-:W-:-:S07]  /*c540*/  IMAD R2, R3, R18, RZ ;  /* 0x0000001203027224 */ /* 0x000fce00078e02ff */
.L_x_524:
[----:B------:R-:W-:Y:S05]  /*c550*/  BSYNC B1 ;  /* 0x0000000000017941 */ /* 0x000fea0003800000 */
.L_x_523:
[----:B------:R-:W-:Y:S01]  /*c560*/  @!P3 IMAD R139, R139, R17, R2 ;  /* 0x000000118b8bb224 */ /* 0x000fe200078e0202 */
[----:B------:R-:W-:Y:S04]  /*c570*/  BSSY B1, `(.L_x_525) ;  /* 0x0000006000017945 */ /* 0x000fe80003800000 */
[----:B------:R0:W-:Y:S01]  /*c580*/  @!P3 STG.E.U8 desc[UR36][R8.64+0xe1], R139 ;  /* 0x0000e18b0800b986 */ /* 0x0001e2000c101124 */
[----:B------:R-:W-:Y:S05]  /*c590*/  @P5 BRA `(.L_x_526) ;  /* 0x00000000000c5947 */ /* 0x000fea0003800000 */
[----:B------:R-:W0:Y:S02]  /*c5a0*/  LDG.E.U8 R16, desc[UR36][R4.64+0xe8] ;  /* 0x0000e82404107981 */ /* 0x000e24000c1e1100 */
[----:B0-----:R-:W-:-:S05]  /*c5b0*/  PRMT R3, R16, 0x8880, RZ ;  /* 0x0000888010037816 */ /* 0x001fca00000000ff */
[----:B------:R-:W-:-:S07]  /*c5c0*/  IMAD R2, R3, R18, RZ ;  /* 0x0000001203027224 */ /* 0x000fce00078e02ff */
.L_x_526:
[----:B------:R-:W-:Y:S05]  /*c5d0*/  BSYNC B1 ;  /* 0x0000000000017941 */ /* 0x000fea0003800000 */
.L_x_525:
[----:B0-----:R-:W-:Y:S01]  /*c5e0*/  @!P5 IMAD R3, R140, R17, R2 ;  /* 0x000000118c03d224 */ /* 0x001fe200078e0202 */
[----:B------:R-:W-:Y:S04]  /*c5f0*/  BSSY B1, `(.L_x_527) ;  /* 0x0000006000017945 */ /* 0x000fe80003800000 */
[----:B------:R0:W-:Y:S01]  /*c600*/  @!P5 STG.E.U8 desc[UR36][R6.64+0xe8], R3 ;  /* 0x0000e8030600d986 */ /* 0x0001e2000c101124 */
[----:B------:R-:W-:Y:S05]  /*c610*/  @P0 BRA `(.L_x_528) ;  /* 0x00000000000c0947 */ /* 0x000fea0003800000 */
[----:B------:R-:W0:Y:S02]  /*c620*/  LDG.E.U8 R16, desc[UR36][R4.64+0xe9] ;  /* 0x0000e92404107981 */ /* 0x000e24000c1e1100 */
[----:B0-----:R-:W-:-:S05]  /*c630*/  PRMT R3, R16, 0x8880, RZ ;  /* 0x0000888010037816 */ /* 0x001fca00000000ff */
[----:B------:R-:W-:-:S07]  /*c640*/  IMAD R2, R3, R18, RZ ;  /* 0x0000001203027224 */ /* 0x000fce00078e02ff */
.L_x_528:
[----:B------:R-:W-:Y:S05]  /*c650*/  BSYNC B1 ;  /* 0x0000000000017941 */ /* 0x000fea0003800000 */
.L_x_527:
        /* <DEDUP_REMOVED lines=11> */
.L_x_530:
[----:B------:R-:W-:Y:S05]  /*c710*/  BSYNC B1 ;  /* 0x0000000000017941 */ /* 0x000fea0003800000 */
.L_x_529:
[----:B0-----:R-:W-:Y:S01]  /*c720*/  @!P4 IMAD R3, R142, R17, R2 ;  /* 0x000000118e03c224 */ /* 0x001fe200078e0202 */
[----:B------:R-:W-:Y:S04]  /*c730*/  BSSY B1, `(.L_x_531) ;  /* 0x0000006000017945 */ /* 0x000fe80003800000 */
[----:B------:R0:W-:Y:S01]  /*c740*/  @!P4 STG.E.U8 desc[UR36][R8.64+0xe8], R3 ;  /* 0x0000e8030800c986 */ /* 0x0001e2000c101124 */
[----:B------:R-:W-:Y:S05]  /*c750*/  @P3 BRA `(.L_x_532) ;  /* 0x00000000000c3947 */ /* 0x000fea0003800000 */
[----:B------:R-:W0:Y:S02]  /*c760*/  LDG.E.U8 R16, desc[UR36][R22.64+0xe9] ;  /* 0x0000e92416107981 */ /* 0x000e24000c1e1100 */
[----:B0-----:R-:W-:-:S05]  /*c770*/  PRMT R3, R16, 0x8880, RZ ;  /* 0x0000888010037816 */ /* 0x001fca00000000ff */
[----:B------:R-:W-:-:S07]  /*c780*/  IMAD R2, R3, R18, RZ ;  /* 0x0000001203027224 */ /* 0x000fce00078e02ff */
.L_x_532:
[----:B------:R-:W-:Y:S05]  /*c790*/  BSYNC B1 ;  /* 0x0000000000017941 */ /* 0x000fea0003800000 */
.L_x_531:
[----:B------:R-:W-:Y:S01]  /*c7a0*/  @!P3 IMAD R143, R143, R17, R2 ;  /* 0x000000118f8fb224 */ /* 0x000fe200078e0202 */
[----:B------:R-:W-:Y:S04]  /*c7b0*/  BSSY B1, `(.L_x_533) ;  /* 0x0000006000017945 */ /* 0x000fe80003800000 */
[----:B------:R0:W-:Y:S01]  /*c7c0*/  @!P3 STG.E.U8 desc[UR36][R8.64+0xe9], R143 ;  /* 0x0000e98f0800b986 */ /* 0x0001e2000c101124 */
[----:B------:R-:W-:Y:S05]  /*c7d0*/  @P5 BRA `(.L_x_534) ;  /* 0x00000000000c5947 */ /* 0x000fea0003800000 */
[----:B------:R-:W0:Y:S02]  /*c7e0*/  LDG.E.U8 R16, desc[UR36][R4.64+0xf0] ;  /* 0x0000f02404107981 */ /* 0x000e24000c1e1100 */
[----:B0-----:R-:W-:-:S05]  /*c7f0*/  PRMT R3, R16, 0x8880, RZ ;  /* 0x0000888010037816 */ /* 0x001fca00000000ff */
[----:B------:R-:W-:-:S07]  /*c800*/  IMAD R2, R3, R18, RZ ;  /* 0x0000001203027224 */ /* 0x000fce00078e02ff */
.L_x_534:
[----:B------:R-:W-:Y:S05]  /*c810*/  BSYNC B1 ;  /* 0x0000000000017941 */ /* 0x000fea0003800000 */
.L_x_533:
[----:B0-----:R-:W-:Y:S01]  /*c820*/  @!P5 IMAD R3, R144, R17, R2 ;  /* 0x000000119003d224 */ /* 0x001fe200078e0202 */
[----:B------:R-:W-:Y:S04]  /*c830*/  BSSY B1, `(.L_x_535) ;  /* 0x0000006000017945 */ /* 0x000fe80003800000 */
[----:B------:R0:W-:Y:S01]  /*c840*/  @!P5 STG.E.U8 desc[UR36][R6.64+0xf0], R3 ;  /* 0x0000f0030600d986 */ /* 0x0001e2000c101124 */
[----:B------:R-:W-:Y:S05]  /*c850*/  @P0 BRA `(.L_x_536) ;  /* 0x00000000000c0947 */ /* 0x000fea0003800000 */
[----:B------:R-:W0:Y:S02]  /*c860*/  LDG.E.U8 R16, desc[UR36][R4.64+0xf1] ;  /* 0x0000f12404107981 */ /* 0x000e24000c1e1100 */
[----:B0-----:R-:W-:-:S05]  /*c870*/  PRMT R3, R16, 0x8880, RZ ;  /* 0x0000888010037816 */ /* 0x001fca00000000ff */
[----:B------:R-:W-:-:S07]  /*c880*/  IMAD R2, R3, R18, RZ ;  /* 0x0000001203027224 */ /* 0x000fce00078e02ff */
.L_x_536:
[----:B------:R-:W-:Y:S05]  /*c890*/  BSYNC B1 ;  /* 0x0000000000017941 */ /* 0x000fea0003800000 */
.L_x_535:
[C---:B------:R-:W-:Y:S01]  /*c8a0*/  ISETP.LT.OR P4, PT, R0.reuse, 0xf1, !P1 ;  /* 0x000000f10000780c */ /* 0x040fe20004f81670 */
[----:B------:R-:W-:Y:S01]  /*c8b0*/  @!P0 IMAD R145, R145, R17, R2 ;  /* 0x0000001191918224 */ /* 0x000fe200078e0202 */
[----:B------:R-:W-:Y:S01]  /*c8c0*/  BSSY B1, `(.L_x_537) ;  /* 0x000000a000017945 */ /* 0x000fe20003800000 */
[C---:B------:R-:W-:Y:S02]  /*c8d0*/  ISETP.LT.OR P3, PT, R0.reuse, 0xf2, !P1 ;  /* 0x000000f20000780c */ /* 0x040fe40004f61670 */
        /* <DEDUP_REMOVED lines=8> */
.L_x_538:
[----:B------:R-:W-:Y:S05]  /*c960*/  BSYNC B1 ;  /* 0x0000000000017941 */ /* 0x000fea0003800000 */
.L_x_537:
[----:B0-----:R-:W-:Y:S01]  /*c970*/  @!P4 IMAD R3, R146, R17, R2 ;  /* 0x000000119203c224 */ /* 0x001fe200078e0202 */
[----:B------:R-:W-:Y:S04]  /*c980*/  BSSY B1, `(.L_x_539) ;  /* 0x0000006000017945 */ /* 0x000fe80003800000 */
[----:B------:R0:W-:Y:S01]  /*c990*/  @!P4 STG.E.U8 desc[UR36][R8.64+0xf0], R3 ;  /* 0x0000f0030800c986 */ /* 0x0001e2000c101124 */
[----:B------:R-:W-:Y:S05]  /*c9a0*/  @P3 BRA `(.L_x_540) ;  /* 0x00000000000c3947 */ /* 0x000fea0003800000 */
[----:B------:R-:W0:Y:S02]  /*c9b0*/  LDG.E.U8 R16, desc[UR36][R22.64+0xf1] ;  /* 0x0000f12416107981 */ /* 0x000e24000c1e1100 */
[----:B0-----:R-:W-:-:S05]  /*c9c0*/  PRMT R3, R16, 0x8880, RZ ;  /* 0x0000888010037816 */ /* 0x001fca00000000ff */
[----:B------:R-:W-:-:S07]  /*c9d0*/  IMAD R2, R3, R18, RZ ;  /* 0x0000001203027224 */ /* 0x000fce00078e02ff */
.L_x_540:
[----:B------:R-:W-:Y:S05]  /*c9e0*/  BSYNC B1 ;  /* 0x0000000000017941 */ /* 0x000fea0003800000 */
.L_x_539:
[----:B------:R-:W-:Y:S01]  /*c9f0*/  @!P3 IMAD R147, R147, R17, R2 ;  /* 0x000000119393b224 */ /* 0x000fe200078e0202 */
[----:B------:R-:W-:Y:S04]  /*ca00*/  BSSY B1, `(.L_x_541) ;  /* 0x0000006000017945 */ /* 0x000fe80003800000 */
[----:B------:R0:W-:Y:S01]  /*ca10*/  @!P3 STG.E.U8 desc[UR36][R8.64+0xf1], R147 ;  /* 0x0000f1930800b986 */ /* 0x0001e2000c101124 */
[----:B------:R-:W-:Y:S05]  /*ca20*/  @P0 BRA `(.L_x_542) ;  /* 0x00000000000c0947 */ /* 0x000fea0003800000 */
[----:B------:R-:W0:Y:S02]  /*ca30*/  LDG.E.U8 R16, desc[UR36][R4.64+0xf8] ;  /* 0x0000f82404107981 */ /* 0x000e24000c1e1100 */
[----:B0-----:R-:W-:-:S05]  /*ca40*/  PRMT R3, R16, 0x8880, RZ ;  /* 0x0000888010037816 */ /* 0x001fca00000000ff */
[----:B------:R-:W-:-:S07]  /*ca50*/  IMAD R2, R3, R18, RZ ;  /* 0x0000001203027224 */ /* 0x000fce00078e02ff */
.L_x_542:
[----:B------:R-:W-:Y:S05]  /*ca60*/  BSYNC B1 ;  /* 0x0000000000017941 */ /* 0x000fea0003800000 */
.L_x_541:
[----:B0-----:R-:W-:Y:S01]  /*ca70*/  @!P0 IMAD R3, R148, R17, R2 ;  /* 0x0000001194038224 */ /* 0x001fe200078e0202 */
[----:B------:R-:W-:Y:S04]  /*ca80*/  BSSY B1, `(.L_x_543) ;  /* 0x0000006000017945 */ /* 0x000fe80003800000 */
[----:B------:R0:W-:Y:S01]  /*ca90*/  @!P0 STG.E.U8 desc[UR36][R6.64+0xf8], R3 ;  /* 0x0000f80306008986 */ /* 0x0001e2000c101124 */
[----:B------:R-:W-:Y:S05]  /*caa0*/  @P2 BRA `(.L_x_544) ;  /* 0x00000000000c2947 */ /* 0x000fea0003800000 */
[----:B------:R-:W0:Y:S02]  /*cab0*/  LDG.E.U8 R16, desc[UR36][R4.64+0xf9] ;  /* 0x0000f92404107981 */ /* 0x000e24000c1e1100 */
[----:B0-----:R-:W-:-:S05]  /*cac0*/  PRMT R3, R16, 0x8880, RZ ;  /* 0x0000888010037816 */ /* 0x001fca00000000ff */
[----:B------:R-:W-:-:S07]  /*cad0*/  IMAD R2, R3, R18, RZ ;  /* 0x0000001203027224 */ /* 0x000fce00078e02ff */
.L_x_544:
[----:B------:R-:W-:Y:S05]  /*cae0*/  BSYNC B1 ;  /* 0x0000000000017941 */ /* 0x000fea0003800000 */
.L_x_543:
[----:B------:R-:W-:Y:S01]  /*caf0*/  @!P2 IMAD R149, R149, R17, R2 ;  /* 0x000000119595a224 */ /* 0x000fe200078e0202 */
[----:B------:R-:W-:Y:S04]  /*cb00*/  BSSY B1, `(.L_x_545) ;  /* 0x0000006000017945 */ /* 0x000fe80003800000 */
[----:B------:R0:W-:Y:S01]  /*cb10*/  @!P2 STG.E.U8 desc[UR36][R6.64+0xf9], R149 ;  /* 0x0000f9950600a986 */ /* 0x0001e2000c101124 */
[----:B------:R-:W-:Y:S05]  /*cb20*/  @P5 BRA `(.L_x_546) ;  /* 0x00000000000c5947 */ /* 0x000fea0003800000 */
[----:B------:R-:W0:Y:S02]  /*cb30*/  LDG.E.U8 R16, desc[UR36][R22.64+0xf8] ;  /* 0x0000f82416107981 */ /* 0x000e24000c1e1100 */
[----:B0-----:R-:W-:-:S05]  /*cb40*/  PRMT R3, R16, 0x8880, RZ ;  /* 0x0000888010037816 */ /* 0x001fca00000000ff */
[----:B------:R-:W-:-:S07]  /*cb50*/  IMAD R2, R3, R18, RZ ;  /* 0x0000001203027224 */ /* 0x000fce00078e02ff */
.L_x_546:
[----:B------:R-:W-:Y:S05]  /*cb60*/  BSYNC B1 ;  /* 0x0000000000017941 */ /* 0x000fea0003800000 */
.L_x_545:
[----:B0-----:R-:W-:Y:S01]  /*cb70*/  @!P5 IMAD R3, R150, R17, R2 ;  /* 0x000000119603d224 */ /* 0x001fe200078e0202 */
[----:B------:R-:W-:Y:S01]  /*cb80*/  ISETP.LT.OR P1, PT, R0, 0xfa, !P1 ;  /* 0x000000fa0000780c */ /* 0x000fe20004f21670 */
[----:B------:R-:W-:Y:S03]  /*cb90*/  BSSY B1, `(.L_x_547) ;  /* 0x0000006000017945 */ /* 0x000fe60003800000 */
[----:B------:R0:W-:Y:S09]  /*cba0*/  @!P5 STG.E.U8 desc[UR36][R8.64+0xf8], R3 ;  /* 0x0000f8030800d986 */ /* 0x0001f2000c101124 */
[----:B------:R-:W-:Y:S05]  /*cbb0*/  @P1 BRA `(.L_x_548) ;  /* 0x00000000000c1947 */ /* 0x000fea0003800000 */
[----:B------:R-:W0:Y:S02]  /*cbc0*/  LDG.E.U8 R16, desc[UR36][R22.64+0xf9] ;  /* 0x0000f92416107981 */ /* 0x000e24000c1e1100 */
[----:B0-----:R-:W-:-:S05]  /*cbd0*/  PRMT R3, R16, 0x8880, RZ ;  /* 0x0000888010037816 */ /* 0x001fca00000000ff */
[----:B------:R-:W-:-:S07]  /*cbe0*/  IMAD R2, R3, R18, RZ ;  /* 0x0000001203027224 */ /* 0x000fce00078e02ff */
.L_x_548:
[----:B------:R-:W-:Y:S05]  /*cbf0*/  BSYNC B1 ;  /* 0x0000000000017941 */ /* 0x000fea0003800000 */
.L_x_547:
[----:B------:R-:W-:Y:S01]  /*cc00*/  IMAD R151, R151, R17, R2 ;  /* 0x0000001197977224 */ /* 0x000fe200078e0202 */
[----:B------:R-:W-:Y:S06]  /*cc10*/  @P1 BRA `(.L_x_549) ;  /* 0x0000003800181947 */ /* 0x000fec0003800000 */
[----:B------:R0:W-:Y:S01]  /*cc20*/  STG.E.U8 desc[UR36][R8.64+0xf9], R151 ;  /* 0x0000f99708007986 */ /* 0x0001e2000c101124 */
[----:B------:R-:W-:Y:S05]  /*cc30*/  BRA `(.L_x_549) ;  /* 0x0000003800107947 */ /* 0x000fea0003800000 */
.L_x_36:
[----:B------:R-:W2:Y:S04]  /*cc40*/  LDL.LU R2, [R1] ;  /* 0x0000000001027983 */ /* 0x000ea80000300800 */
[----:B------:R-:W3:Y:S04]  /*cc50*/  LDL.LU R3, [R1+0x14] ;  /* 0x0000140001037983 */ /* 0x000ee80000300800 */
[----:B------:R-:W4:Y:S04]  /*cc60*/  LDL.LU R13, [R1+0x94] ;  /* 0x00009400010d7983 */ /* 0x000f280000300800 */
[----:B------:R-:W5:Y:S04]  /*cc70*/  LDL.LU R15, [R1+0x98] ;  /* 0x00009800010f7983 */ /* 0x000f680000300800 */
        /* <DEDUP_REMOVED lines=61> */
[----:B------:R-:W5:Y:S01]  /*d050*/  LDL.LU R176, [R1+0x194] ;  /* 0x0001940001b07983 */ /* 0x000f620000300800 */
[----:B------:R-:W-:-:S03]  /*d060*/  ISETP.GE.AND P2, PT, R154, 0x1, PT ;  /* 0x000000019a00780c */ /* 0x000fc60003f46270 */
[----:B------:R-:W5:Y:S04]  /*d070*/  LDL.LU R175, [R1+0x198] ;  /* 0x0001980001af7983 */ /* 0x000f680000300800 */
[----:B------:R-:W5:Y:S04]  /*d080*/  LDL.LU R174, [R1+0x19c] ;  /* 0x00019c0001ae7983 */ /* 0x000f680000300800 */
[----:B------:R-:W5:Y:S04]  /*d090*/  LDL.LU R173, [R1+0x1a0] ;  /* 0x0001a00001ad7983 */ /* 0x000f680000300800 */
[----:B------:R-:W5:Y:S01]  /*d0a0*/  LDL.LU R172, [R1+0x1a4] ;  /* 0x0001a40001ac7983 */ /* 0x000f620000300800 */
[----:B------:R-:W-:-:S03]  /*d0b0*/  ISETP.LT.OR P0, PT, R0, 0x1, !P2 ;  /* 0x000000010000780c */ /* 0x000fc60005701670 */
        /* <DEDUP_REMOVED lines=13> */
[----:B--2---:R-:W-:-:S03]  /*d190*/  @!P0 IMAD R2, R2, R17, RZ ;  /* 0x0000001102028224 */ /* 0x004fc600078e02ff */
[----:B------:R-:W2:Y:S04]  /*d1a0*/  LDL.LU R158, [R1+0x1dc] ;  /* 0x0001dc00019e7983 */ /* 0x000ea80000300800 */
        /* <DEDUP_REMOVED lines=8> */
[----:B------:R0:W-:Y:S04]  /*d230*/  @!P0 STG.E.U8 desc[UR36][R4.64], R2 ;  /* 0x0000000204008986 */ /* 0x0001e8000c101124 */
[----:B0-----:R-:W3:Y:S01]  /*d240*/  LDL.LU R2, [R1+0x4] ;  /* 0x0000040001027983 */ /* 0x001ee20000300800 */
[----:B------:R-:W-:-:S02]  /*d250*/  ISETP.LT.OR P0, PT, R0, 0x2, !P2 ;  /* 0x000000020000780c */ /* 0x000fc40005701670 */
[----:B------:R-:W-:-:S11]  /*d260*/  ISETP.GE.AND P1, PT, R154, 0x9, PT ;  /* 0x000000099a00780c */ /* 0x000fd60003f26270 */
[----:B---3--:R-:W-:-:S05]  /*d270*/  @!P0 IMAD R2, R2, R17, RZ ;  /* 0x0000001102028224 */ /* 0x008fca00078e02ff */
[----:B------:R0:W-:Y:S04]  /*d280*/  @!P0 STG.E.U8 desc[UR36][R4.64+0x1], R2 ;  /* 0x0000010204008986 */ /* 0x0001e8000c101124 */
[----:B0-----:R-:W3:Y:S01]  /*d290*/  LDL.LU R2, [R1+0x8] ;  /* 0x0000080001027983 */ /* 0x001ee20000300800 */
[----:B------:R-:W-:-:S13]  /*d2a0*/  ISETP.LT.OR P0, PT, R0, 0x1, !P1 ;  /* 0x000000010000780c */ /* 0x000fda0004f01670 */
[----:B---3--:R-:W-:-:S05]  /*d2b0*/  @!P0 IMAD R2, R2, R17, RZ ;  /* 0x0000001102028224 */ /* 0x008fca00078e02ff */
[----:B------:R0:W-:Y:S04]  /*d2c0*/  @!P0 STG.E.U8 desc[UR36][R10.64], R2 ;  /* 0x000000020a008986 */ /* 0x0001e8000c101124 */
[----:B0-----:R-:W3:Y:S01]  /*d2d0*/  LDL.LU R2, [R1+0xc] ;  /* 0x00000c0001027983 */ /* 0x001ee20000300800 */
[C---:B------:R-:W-:Y:S02]  /*d2e0*/  ISETP.LT.OR P0, PT, R0.reuse, 0x2, !P1 ;  /* 0x000000020000780c */ /* 0x040fe40004f01670 */
[C---:B------:R-:W-:Y:S02]  /*d2f0*/  ISETP.LT.OR P4, PT, R0.reuse, 0x9, !P2 ;  /* 0x000000090000780c */ /* 0x040fe40005781670 */
[C---:B------:R-:W-:Y:S02]  /*d300*/  ISETP.LT.OR P3, PT, R0.reuse, 0xa, !P2 ;  /* 0x0000000a0000780c */ /* 0x040fe40005761670 */
[----:B------:R-:W-:-:S07]  /*d310*/  ISETP.LT.OR P5, PT, R0, 0x9, !P1 ;  /* 0x000000090000780c */ /* 0x000fce0004fa1670 */
[----:B---3--:R-:W-:-:S05]  /*d320*/  @!P0 IMAD R2, R2, R17, RZ ;  /* 0x0000001102028224 */ /* 0x008fca00078e02ff */
[----:B------:R0:W-:Y:S04]  /*d330*/  @!P0 STG.E.U8 desc[UR36][R10.64+0x1], R2 ;  /* 0x000001020a008986 */ /* 0x0001e8000c101124 */
[----:B0-----:R-:W3:Y:S01]  /*d340*/  LDL.LU R2, [R1+0x10] ;  /* 0x0000100001027983 */ /* 0x001ee20000300800 */
[-C--:B------:R-:W-:Y:S01]  /*d350*/  @!P3 IMAD R3, R3, R17.reuse, RZ ;  /* 0x000000110303b224 */ /* 0x080fe200078e02ff */
[----:B------:R-:W-:Y:S01]  /*d360*/  ISETP.LT.OR P0, PT, R0, 0xa, !P1 ;  /* 0x0000000a0000780c */ /* 0x000fe20004f01670 */
[----:B---3--:R-:W-:-:S05]  /*d370*/  @!P4 IMAD R2, R2, R17, RZ ;  /* 0x000000110202c224 */ /* 0x008fca00078e02ff */
[----:B------:R0:W-:Y:S04]  /*d380*/  @!P4 STG.E.U8 desc[UR36][R4.64+0x8], R2 ;  /* 0x000008020400c986 */ /* 0x0001e8000c101124 */
[----:B0-----:R-:W3:Y:S01]  /*d390*/  LDL.LU R2, [R1+0x18] ;  /* 0x0000180001027983 */ /* 0x001ee20000300800 */
[----:B------:R-:W-:-:S03]  /*d3a0*/  ISETP.LT.OR P4, PT, R0, 0x11, !P2 ;  /* 0x000000110000780c */ /* 0x000fc60005781670 */
[----:B------:R0:W-:Y:S04]  /*d3b0*/  @!P3 STG.E.U8 desc[UR36][R4.64+0x9], R3 ;  /* 0x000009030400b986 */ /* 0x0001e8000c101124 */
[----:B0-----:R-:W4:Y:S01]  /*d3c0*/  LDL.LU R3, [R1+0x24] ;  /* 0x0000240001037983 */ /* 0x001f220000300800 */
[----:B---3--:R-:W-:-:S05]  /*d3d0*/  @!P5 IMAD R2, R2, R17, RZ ;  /* 0x000000110202d224 */ /* 0x008fca00078e02ff */
[----:B------:R0:W-:Y:S04]  /*d3e0*/  @!P5 STG.E.U8 desc[UR36][R10.64+0x8], R2 ;  /* 0x000008020a00d986 */ /* 0x0001e8000c101124 */
[----:B0-----:R-:W3:Y:S02]  /*d3f0*/  LDL.LU R2, [R1+0x1c] ;  /* 0x00001c0001027983 */ /* 0x001ee40000300800 */
[----:B---3--:R-:W-:-:S05]  /*d400*/  @!P0 IMAD R2, R2, R17, RZ ;  /* 0x0000001102028224 */ /* 0x008fca00078e02ff */
[----:B------:R0:W-:Y:S04]  /*d410*/  @!P0 STG.E.U8 desc[UR36][R10.64+0x9], R2 ;  /* 0x000009020a008986 */ /* 0x0001e8000c101124 */
[----:B0-----:R-:W3:Y:S01]  /*d420*/  LDL.LU R2, [R1+0x20] ;  /* 0x0000200001027983 */ /* 0x001ee20000300800 */
[C---:B------:R-:W-:Y:S02]  /*d430*/  ISETP.LT.OR P3, PT, R0.reuse, 0x12, !P2 ;  /* 0x000000120000780c */ /* 0x040fe40005761670 */
[----:B------:R-:W-:Y:S01]  /*d440*/  ISETP.LT.OR P5, PT, R0, 0x11, !P1 ;  /* 0x000000110000780c */ /* 0x000fe20004fa1670 */
[----:B---3--:R-:W-:-:S05]  /*d450*/  @!P4 IMAD R2, R2, R17, RZ ;  /* 0x000000110202c224 */ /* 0x008fca00078e02ff */
[----:B------:R0:W-:Y:S04]  /*d460*/  @!P4 STG.E.U8 desc[UR36][R4.64+0x10], R2 ;  /* 0x000010020400c986 */ /* 0x0001e8000c101124 */
[----:B0-----:R-:W3:Y:S01]  /*d470*/  LDL.LU R2, [R1+0x28] ;  /* 0x0000280001027983 */ /* 0x001ee20000300800 */
[----:B----4-:R-:W-:-:S05]  /*d480*/  @!P3 IMAD R3, R3, R17, RZ ;  /* 0x000000110303b224 */ /* 0x010fca00078e02ff */
[----:B------:R0:W-:Y:S04]  /*d490*/  @!P3 STG.E.U8 desc[UR36][R4.64+0x11], R3 ;  /* 0x000011030400b986 */ /* 0x0001e8000c101124 */
[----:B0-----:R-:W4:Y:S01]  /*d4a0*/  LDL.LU R3, [R1+0x34] ;  /* 0x0000340001037983 */ /* 0x001f220000300800 */
[----:B---3--:R-:W-:-:S05]  /*d4b0*/  @!P5 IMAD R2, R2, R17, RZ ;  /* 0x000000110202d224 */ /* 0x008fca00078e02ff */
[----:B------:R0:W-:Y:S04]  /*d4c0*/  @!P5 STG.E.U8 desc[UR36][R10.64+0x10], R2 ;  /* 0x000010020a00d986 */ /* 0x0001e8000c101124 */
[----:B0-----:R-:W3:Y:S01]  /*d4d0*/  LDL.LU R2, [R1+0x2c] ;  /* 0x00002c0001027983 */ /* 0x001ee20000300800 */
[C---:B------:R-:W-:Y:S02]  /*d4e0*/  ISETP.LT.OR P0, PT, R0.reuse, 0x12, !P1 ;  /* 0x000000120000780c */ /* 0x040fe40004f01670 */
[----:B------:R-:W-:-:S11]  /*d4f0*/  ISETP.LT.OR P4, PT, R0, 0x19, !P2 ;  /* 0x000000190000780c */ /* 0x000fd60005781670 */
        /* <DEDUP_REMOVED lines=35> */
[----:B------:R-:W-:-:S13]  /*d730*/  ISETP.LT.OR P5, PT, R0, 0x2a, !P2 ;  /* 0x0000002a0000780c */ /* 0x000fda00057a1670 */
[----:B----4-:R-:W-:-:S05]  /*d740*/  @!P5 IMAD R3, R3, R17, RZ ;  /* 0x000000110303d224 */ /* 0x010fca00078e02ff */
[----:B------:R-:W-:Y:S01]  /*d750*/  @!P5 STG.E.U8 desc[UR36][R4.64+0x29], R3 ;  /* 0x000029030400d986 */ /* 0x000fe2000c101124 */
[----:B---3--:R-:W-:-:S05]  /*d760*/  @!P4 IMAD R2, R2, R17, RZ ;  /* 0x000000110202c224 */ /* 0x008fca00078e02ff */
[----:B------:R0:W-:Y:S04]  /*d770*/  @!P4 STG.E.U8 desc[UR36][R4.64+0x28], R2 ;  /* 0x000028020400c986 */ /* 0x0001e8000c101124 */
[----:B0-----:R-:W3:Y:S04]  /*d780*/  LDL.LU R2, [R1+0x58] ;  /* 0x0000580001027983 */ /* 0x001ee80000300800 */
[----:B------:R-:W4:Y:S01]  /*d790*/  LDL.LU R3, [R1+0x5c] ;  /* 0x00005c0001037983 */ /* 0x000f220000300800 */
[C---:B------:R-:W-:Y:S02]  /*d7a0*/  ISETP.LT.OR P0, PT, R0.reuse, 0x29, !P1 ;  /* 0x000000290000780c */ /* 0x040fe40004f01670 */
[----:B------:R-:W-:-:S11]  /*d7b0*/  ISETP.LT.OR P3, PT, R0, 0x2a, !P1 ;  /* 0x0000002a0000780c */ /* 0x000fd60004f61670 */
[----:B---3--:R-:W-:-:S05]  /*d7c0*/  @!P0 IMAD R2, R2, R17, RZ ;  /* 0x0000001102028224 */ /* 0x008fca00078e02ff */
[----:B------:R0:W-:Y:S04]  /*d7d0*/  @!P0 STG.E.U8 desc[UR36][R10.64+0x28], R2 ;  /* 0x000028020a008986 */ /* 0x0001e8000c101124 */
[----:B0-----:R-:W3:Y:S01]  /*d7e0*/  LDL.LU R2, [R1+0x60] ;  /* 0x0000600001027983 */ /* 0x001ee20000300800 */
[----:B----4-:R-:W-:-:S05]  /*d7f0*/  @!P3 IMAD R3, R3, R17, RZ ;  /* 0x000000110303b224 */ /* 0x010fca00078e02ff */
[----:B------:R0:W-:Y:S04]  /*d800*/  @!P3 STG.E.U8 desc[UR36][R10.64+0x29], R3 ;  /* 0x000029030a00b986 */ /* 0x0001e8000c101124 */
[----:B0-----:R-:W4:Y:S01]  /*d810*/  LDL.LU R3, [R1+0x64] ;  /* 0x0000640001037983 */ /* 0x001f220000300800 */
        /* <DEDUP_REMOVED lines=49> */
[C---:B------:R-:W-:Y:S02]  /*db30*/  ISETP.LT.OR P5, PT, R0.reuse, 0x4a, !P2 ;  /* 0x0000004a0000780c */ /* 0x040fe400057a1670 */
[C---:B------:R-:W-:Y:S02]  /*db40*/  ISETP.LT.OR P0, PT, R0.reuse, 0x49, !P1 ;  /* 0x000000490000780c */ /* 0x040fe40004f01670 */
[----:B------:R-:W-:-:S09]  /*db50*/  ISETP.LT.OR P3, PT, R0, 0x4a, !P1 ;  /* 0x0000004a0000780c */ /* 0x000fd20004f61670 */
[-C--:B------:R-:W-:Y:S02]  /*db60*/  @!P5 IMAD R13, R13, R17.reuse, RZ ;  /* 0x000000110d0dd224 */ /* 0x080fe400078e02ff */
[-C--:B-----5:R-:W-:Y:S02]  /*db70*/  @!P0 IMAD R15, R15, R17.reuse, RZ ;  /* 0x000000110f0f8224 */ /* 0x0a0fe400078e02ff */
[----:B------:R-:W-:Y:S01]  /*db80*/  @!P3 IMAD R21, R21, R17, RZ ;  /* 0x000000111515b224 */ /* 0x000fe200078e02ff */
[----:B------:R0:W-:Y:S01]  /*db90*/  @!P5 STG.E.U8 desc[UR36][R4.64+0x49], R13 ;  /* 0x0000490d0400d986 */ /* 0x0001e2000c101124 */
[----:B------:R-:W-:-:S13]  /*dba0*/  ISETP.LT.OR P5, PT, R0, 0x52, !P2 ;  /* 0x000000520000780c */ /* 0x000fda00057a1670 */
[-C--:B------:R-:W-:Y:S02]  /*dbb0*/  @!P5 IMAD R23, R23, R17.reuse, RZ ;  /* 0x000000111717d224 */ /* 0x080fe400078e02ff */
[----:B---3--:R-:W-:-:S05]  /*dbc0*/  @!P4 IMAD R2, R2, R17, RZ ;  /* 0x000000110202c224 */ /* 0x008fca00078e02ff */
[----:B------:R-:W-:Y:S01]  /*dbd0*/  @!P4 STG.E.U8 desc[UR36][R4.64+0x48], R2 ;  /* 0x000048020400c986 */ /* 0x000fe2000c101124 */
[----:B------:R-:W-:-:S03]  /*dbe0*/  ISETP.LT.OR P4, PT, R0, 0x51, !P2 ;  /* 0x000000510000780c */ /* 0x000fc60005781670 */
[----:B------:R1:W-:Y:S01]  /*dbf0*/  @!P0 STG.E.U8 desc[UR36][R10.64+0x48], R15 ;  /* 0x0000480f0a008986 */ /* 0x0003e2000c101124 */
[----:B------:R-:W-:-:S03]  /*dc00*/  ISETP.LT.OR P0, PT, R0, 0x51, !P1 ;  /* 0x000000510000780c */ /* 0x000fc60004f01670 */
[----:B------:R3:W-:Y:S01]  /*dc10*/  @!P3 STG.E.U8 desc[UR36][R10.64+0x49], R21 ;  /* 0x000049150a00b986 */ /* 0x0007e2000c101124 */
[----:B------:R-:W-:-:S05]  /*dc20*/  ISETP.LT.OR P3, PT, R0, 0x52, !P1 ;  /* 0x000000520000780c */ /* 0x000fca0004f61670 */
[----:B----4-:R-:W-:-:S05]  /*dc30*/  @!P4 IMAD R3, R3, R17, RZ ;  /* 0x000000110303c224 */ /* 0x010fca00078e02ff */
[----:B------:R4:W-:Y:S01]  /*dc40*/  @!P4 STG.E.U8 desc[UR36][R4.64+0x50], R3 ;  /* 0x000050030400c986 */ /* 0x0009e2000c101124 */
[----:B------:R-:W-:Y:S01]  /*dc50*/  ISETP.LT.OR P4, PT, R0, 0x59, !P2 ;  /* 0x000000590000780c */ /* 0x000fe20005781670 */
[-C--:B0-----:R-:W-:Y:S02]  /*dc60*/  @!P0 IMAD R13, R235, R17.reuse, RZ ;  /* 0x00000011eb0d8224 */ /* 0x081fe400078e02ff */
[----:B------:R0:W-:Y:S01]  /*dc70*/  @!P5 STG.E.U8 desc[UR36][R4.64+0x51], R23 ;  /* 0x000051170400d986 */ /* 0x0001e2000c101124 */
[----:B-1----:R-:W-:Y:S01]  /*dc80*/  @!P3 IMAD R15, R234, R17, RZ ;  /* 0x00000011ea0fb224 */ /* 0x002fe200078e02ff */
[C---:B------:R-:W-:Y:S02]  /*dc90*/  ISETP.LT.OR P5, PT, R0.reuse, 0x5a, !P2 ;  /* 0x0000005a0000780c */ /* 0x040fe400057a1670 */
[----:B------:R1:W-:Y:S01]  /*dca0*/  @!P0 STG.E.U8 desc[UR36][R10.64+0x50], R13 ;  /* 0x0000500d0a008986 */ /* 0x0003e2000c101124 */
[----:B------:R-:W-:-:S05]  /*dcb0*/  ISETP.LT.OR P0, PT, R0, 0x59, !P1 ;  /* 0x000000590000780c */ /* 0x000fca0004f01670 */
[----:B---3--:R-:W-:Y:S01]  /*dcc0*/  @!P4 IMAD R21, R233, R17, RZ ;  /* 0x00000011e915c224 */ /* 0x008fe200078e02ff */
[----:B------:R3:W-:Y:S01]  /*dcd0*/  @!P3 STG.E.U8 desc[UR36][R10.64+0x51], R15 ;  /* 0x0000510f0a00b986 */ /* 0x0007e2000c101124 */
[----:B------:R-:W-:-:S03]  /*dce0*/  ISETP.LT.OR P3, PT, R0, 0x5a, !P1 ;  /* 0x0000005a0000780c */ /* 0x000fc60004f61670 */
[----:B------:R5:W-:Y:S01]  /*dcf0*/  @!P4 STG.E.U8 desc[UR36][R4.64+0x58], R21 ;  /* 0x000058150400c986 */ /* 0x000be2000c101124 */
[----:B------:R-:W-:Y:S01]  /*dd00*/  ISETP.LT.OR P4, PT, R0, 0x61, !P2 ;  /* 0x000000610000780c */ /* 0x000fe20005781670 */
[-C--:B----4-:R-:W-:Y:S02]  /*dd10*/  @!P5 IMAD R3, R232, R17.reuse, RZ ;  /* 0x00000011e803d224 */ /* 0x090fe400078e02ff */
[----:B0-----:R-:W-:-:S03]  /*dd20*/  @!P0 IMAD R23, R231, R17, RZ ;  /* 0x00000011e7178224 */ /* 0x001fc600078e02ff */
[----:B------:R0:W-:Y:S01]  /*dd30*/  @!P5 STG.E.U8 desc[UR36][R4.64+0x59], R3 ;  /* 0x000059030400d986 */ /* 0x0001e2000c101124 */
[----:B------:R-:W-:Y:S02]  /*dd40*/  ISETP.LT.OR P5, PT, R0, 0x62, !P2 ;  /* 0x000000620000780c */ /* 0x000fe400057a1670 */
[-C--:B-1----:R-:W-:Y:S01]  /*dd50*/  @!P3 IMAD R13, R230, R17.reuse, RZ ;  /* 0x00000011e60db224 */ /* 0x082fe200078e02ff */
[----:B------:R1:W-:Y:S01]  /*dd60*/  @!P0 STG.E.U8 desc[UR36][R10.64+0x58], R23 ;  /* 0x000058170a008986 */ /* 0x0003e2000c101124 */
[C---:B------:R-:W-:Y:S02]  /*dd70*/  ISETP.LT.OR P0, PT, R0.reuse, 0x61, !P1 ;  /* 0x000000610000780c */ /* 0x040fe40004f01670 */
[----:B---3--:R-:W-:Y:S01]  /*dd80*/  @!P4 IMAD R15, R229, R17, RZ ;  /* 0x00000011e50fc224 */ /* 0x008fe200078e02ff */
[----:B------:R3:W-:Y:S01]  /*dd90*/  @!P3 STG.E.U8 desc[UR36][R10.64+0x59], R13 ;  /* 0x0000590d0a00b986 */ /* 0x0007e2000c101124 */
[----:B------:R-:W-:-:S03]  /*dda0*/  ISETP.LT.OR P3, PT, R0, 0x62, !P1 ;  /* 0x000000620000780c */ /* 0x000fc60004f61670 */
[----:B------:R4:W-:Y:S01]  /*ddb0*/  @!P4 STG.E.U8 desc[UR36][R4.64+0x60], R15 ;  /* 0x0000600f0400c986 */ /* 0x0009e2000c101124 */
[----:B------:R-:W-:Y:S01]  /*ddc0*/  ISETP.LT.OR P4, PT, R0, 0x69, !P2 ;  /* 0x000000690000780c */ /* 0x000fe20005781670 */
[----:B-----5:R-:W-:-:S04]  /*ddd0*/  @!P5 IMAD R21, R228, R17, RZ ;  /* 0x00000011e415d224 */ /* 0x020fc800078e02ff */
[-C--:B0-----:R-:W-:Y:S01]  /*dde0*/  @!P0 IMAD R3, R227, R17.reuse, RZ ;  /* 0x00000011e3038224 */ /* 0x081fe200078e02ff */
        /* <DEDUP_REMOVED lines=10> */
[----:B----4-:R-:W-:-:S04]  /*de90*/  @!P5 IMAD R15, R224, R17, RZ ;  /* 0x00000011e00fd224 */ /* 0x010fc800078e02ff */
        /* <DEDUP_REMOVED lines=195> */
[-C--:B--2---:R-:W-:Y:S01]  /*ead0*/  @!P3 IMAD R21, R158, R17.reuse, RZ ;  /* 0x000000119e15b224 */ /* 0x084fe200078e02ff */
[----:B------:R2:W-:Y:S01]  /*eae0*/  @!P0 STG.E.U8 desc[UR36][R10.64+0xe8], R15 ;  /* 0x0000e80f0a008986 */ /* 0x0005e2000c101124 */
[C---:B------:R-:W-:Y:S02]  /*eaf0*/  ISETP.LT.OR P0, PT, R0.reuse, 0xf1, !P1 ;  /* 0x000000f10000780c */ /* 0x040fe40004f01670 */
[----:B-1----:R-:W-:Y:S01]  /*eb00*/  @!P4 IMAD R3, R157, R17, RZ ;  /* 0x000000119d03c224 */ /* 0x002fe200078e02ff */
[----:B------:R1:W-:Y:S01]  /*eb10*/  @!P3 STG.E.U8 desc[UR36][R10.64+0xe9], R21 ;  /* 0x0000e9150a00b986 */ /* 0x0003e2000c101124 */
[----:B------:R-:W-:-:S03]  /*eb20*/  ISETP.LT.OR P3, PT, R0, 0xf2, !P1 ;  /* 0x000000f20000780c */ /* 0x000fc60004f61670 */
[----:B------:R4:W-:Y:S01]  /*eb30*/  @!P4 STG.E.U8 desc[UR36][R4.64+0xf0], R3 ;  /* 0x0000f0030400c986 */ /* 0x0009e2000c101124 */
[----:B------:R-:W-:Y:S01]  /*eb40*/  ISETP.LT.OR P4, PT, R0, 0xf9, !P2 ;  /* 0x000000f90000780c */ /* 0x000fe20005781670 */
[----:B---3--:R-:W-:-:S04]  /*eb50*/  @!P5 IMAD R23, R156, R17, RZ ;  /* 0x000000119c17d224 */ /* 0x008fc800078e02ff */
[-C--:B0-----:R-:W-:Y:S01]  /*eb60*/  @!P0 IMAD R13, R153, R17.reuse, RZ ;  /* 0x00000011990d8224 */ /* 0x081fe200078e02ff */
[----:B------:R0:W-:Y:S01]  /*eb70*/  @!P5 STG.E.U8 desc[UR36][R4.64+0xf1], R23 ;  /* 0x0000f1170400d986 */ /* 0x0001e2000c101124 */
[----:B------:R-:W-:Y:S02]  /*eb80*/  ISETP.LT.OR P2, PT, R0, 0xfa, !P2 ;  /* 0x000000fa0000780c */ /* 0x000fe40005741670 */
[-C--:B--2---:R-:W-:Y:S01]  /*eb90*/  @!P3 IMAD R15, R152, R17.reuse, RZ ;  /* 0x00000011980fb224 */ /* 0x084fe200078e02ff */
[----:B------:R2:W-:Y:S01]  /*eba0*/  @!P0 STG.E.U8 desc[UR36][R10.64+0xf0], R13 ;  /* 0x0000f00d0a008986 */ /* 0x0005e2000c101124 */
[----:B------:R-:W-:Y:S02]  /*ebb0*/  ISETP.GE.AND P0, PT, R154, 0x81, PT ;  /* 0x000000819a00780c */ /* 0x000fe40003f06270 */
[----:B-1----:R-:W-:Y:S01]  /*ebc0*/  @!P4 IMAD R21, R22, R17, RZ ;  /* 0x000000111615c224 */ /* 0x002fe200078e02ff */
[C---:B------:R-:W-:Y:S01]  /*ebd0*/  ISETP.LT.OR P5, PT, R0.reuse, 0xf9, !P1 ;  /* 0x000000f90000780c */ /* 0x040fe20004fa1670 */
[----:B------:R1:W-:Y:S01]  /*ebe0*/  @!P3 STG.E.U8 desc[UR36][R10.64+0xf1], R15 ;  /* 0x0000f10f0a00b986 */ /* 0x0003e2000c101124 */
[----:B------:R-:W-:-:S02]  /*ebf0*/  ISETP.LT.OR P1, PT, R0, 0xfa, !P1 ;  /* 0x000000fa0000780c */ /* 0x000fc40004f21670 */
[C---:B------:R-:W-:Y:S01]  /*ec00*/  ISETP.LT.OR P3, PT, R0.reuse, 0x1, !P0 ;  /* 0x000000010000780c */ /* 0x040fe20004761670 */
[----:B------:R-:W-:Y:S01]  /*ec10*/  @!P4 STG.E.U8 desc[UR36][R4.64+0xf8], R21 ;  /* 0x0000f8150400c986 */ /* 0x000fe2000c101124 */
[----:B------:R-:W-:Y:S01]  /*ec20*/  ISETP.LT.OR P4, PT, R0, 0x2, !P0 ;  /* 0x000000020000780c */ /* 0x000fe20004781670 */
[----:B----4-:R-:W-:-:S05]  /*ec30*/  @!P2 IMAD R3, R20, R17, RZ ;  /* 0x000000111403a224 */ /* 0x010fca00078e02ff */
[----:B------:R3:W-:Y:S01]  /*ec40*/  @!P2 STG.E.U8 desc[UR36][R4.64+0xf9], R3 ;  /* 0x0000f9030400a986 */ /* 0x0007e2000c101124 */
[-C--:B0-----:R-:W-:Y:S02]  /*ec50*/  @!P5 IMAD R23, R14, R17.reuse, RZ ;  /* 0x000000110e17d224 */ /* 0x081fe400078e02ff */
[-C--:B--2---:R-:W-:Y:S01]  /*ec60*/  @!P1 IMAD R13, R12, R17.reuse, RZ ;  /* 0x000000110c0d9224 */ /* 0x084fe200078e02ff */
[----:B------:R-:W-:Y:S01]  /*ec70*/  ISETP.GE.AND P2, PT, R154, 0x89, PT ;  /* 0x000000899a00780c */ /* 0x000fe20003f46270 */
[-C--:B-1----:R-:W-:Y:S02]  /*ec80*/  @!P3 IMAD R15, R24, R17.reuse, RZ ;  /* 0x00000011180fb224 */ /* 0x082fe400078e02ff */
[----:B------:R-:W-:Y:S01]  /*ec90*/  @!P4 IMAD R25, R25, R17, RZ ;  /* 0x000000111919c224 */ /* 0x000fe200078e02ff */
[----:B------:R-:W-:Y:S01]  /*eca0*/  @!P5 STG.E.U8 desc[UR36][R10.64+0xf8], R23 ;  /* 0x0000f8170a00d986 */ /* 0x000fe2000c101124 */
[----:B------:R-:W-:-:S03]  /*ecb0*/  ISETP.LT.OR P5, PT, R0, 0x1, !P2 ;  /* 0x000000010000780c */ /* 0x000fc600057a1670 */
[----:B------:R-:W-:Y:S01]  /*ecc0*/  @!P1 STG.E.U8 desc[UR36][R10.64+0xf9], R13 ;  /* 0x0000f90d0a009986 */ /* 0x000fe2000c101124 */
[----:B------:R-:W-:-:S03]  /*ecd0*/  ISETP.LT.OR P1, PT, R0, 0x2, !P2 ;  /* 0x000000020000780c */ /* 0x000fc60005721670 */
[----:B------:R-:W-:Y:S01]  /*ece0*/  @!P3 STG.E.U8 desc[UR36][R6.64], R15 ;  /* 0x0000000f0600b986 */ /* 0x000fe2000c101124 */
[----:B------:R-:W-:-:S03]  /*ecf0*/  ISETP.LT.OR P3, PT, R0, 0x9, !P0 ;  /* 0x000000090000780c */ /* 0x000fc60004761670 */
[----:B------:R-:W-:Y:S01]  /*ed00*/  @!P4 STG.E.U8 desc[UR36][R6.64+0x1], R25 ;  /* 0x000001190600c986 */ /* 0x000fe2000c101124 */
[----:B------:R-:W-:Y:S01]  /*ed10*/  ISETP.LT.OR P4, PT, R0, 0xa, !P0 ;  /* 0x0000000a0000780c */ /* 0x000fe20004781670 */
[----:B---3--:R-:W-:-:S04]  /*ed20*/  @!P5 IMAD R3, R26, R17, RZ ;  /* 0x000000111a03d224 */ /* 0x008fc800078e02ff */
[----:B------:R-:W-:-:S04]  /*ed30*/  @!P1 IMAD R27, R27, R17, RZ ;  /* 0x000000111b1b9224 */ /* 0x000fc800078e02ff */
[-C--:B------:R-:W-:Y:S01]  /*ed40*/  @!P3 IMAD R5, R28, R17.reuse, RZ ;  /* 0x000000111c05b224 */ /* 0x080fe200078e02ff */
[----:B------:R0:W-:Y:S03]  /*ed50*/  @!P5 STG.E.U8 desc[UR36][R8.64], R3 ;  /* 0x000000030800d986 */ /* 0x0001e6000c101124 */
[----:B------:R-:W-:Y:S01]  /*ed60*/  @!P4 IMAD R29, R29, R17, RZ ;  /* 0x000000111d1dc224 */ /* 0x000fe200078e02ff */
[----:B------:R-:W-:Y:S01]  /*ed70*/  @!P1 STG.E.U8 desc[UR36][R8.64+0x1], R27 ;  /* 0x0000011b08009986 */ /* 0x000fe2000c101124 */
[C---:B------:R-:W-:Y:S02]  /*ed80*/  ISETP.LT.OR P5, PT, R0.reuse, 0x9, !P2 ;  /* 0x000000090000780c */ /* 0x040fe400057a1670 */
[C---:B------:R-:W-:Y:S01]  /*ed90*/  ISETP.LT.OR P1, PT, R0.reuse, 0xa, !P2 ;  /* 0x0000000a0000780c */ /* 0x040fe20005721670 */
[----:B------:R-:W-:Y:S01]  /*eda0*/  @!P3 STG.E.U8 desc[UR36][R6.64+0x8], R5 ;  /* 0x000008050600b986 */ /* 0x000fe2000c101124 */
[----:B------:R-:W-:-:S03]  /*edb0*/  ISETP.LT.OR P3, PT, R0, 0x11, !P0 ;  /* 0x000000110000780c */ /* 0x000fc60004761670 */
[----:B------:R-:W-:Y:S01]  /*edc0*/  @!P4 STG.E.U8 desc[UR36][R6.64+0x9], R29 ;  /* 0x0000091d0600c986 */ /* 0x000fe2000c101124 */
[----:B------:R-:W-:-:S05]  /*edd0*/  ISETP.LT.OR P4, PT, R0, 0x12, !P0 ;  /* 0x000000120000780c */ /* 0x000fca0004781670 */
[-C--:B0-----:R-:W-:Y:S02]  /*ede0*/  @!P5 IMAD R3, R30, R17.reuse, RZ ;  /* 0x000000111e03d224 */ /* 0x081fe400078e02ff */
[-C--:B------:R-:W-:Y:S02]  /*edf0*/  @!P1 IMAD R31, R31, R17.reuse, RZ ;  /* 0x000000111f1f9224 */ /* 0x080fe400078e02ff */
[-C--:B------:R-:W-:Y:S01]  /*ee00*/  @!P3 IMAD R11, R32, R17.reuse, RZ ;  /* 0x00000011200bb224 */ /* 0x080fe200078e02ff */
[----:B------:R0:W-:Y:S03]  /*ee10*/  @!P5 STG.E.U8 desc[UR36][R8.64+0x8], R3 ;  /* 0x000008030800d986 */ /* 0x0001e6000c101124 */
[----:B------:R-:W-:Y:S01]  /*ee20*/  @!P4 IMAD R33, R33, R17, RZ ;  /* 0x000000112121c224 */ /* 0x000fe200078e02ff */
[----:B------:R-:W-:Y:S01]  /*ee30*/  @!P1 STG.E.U8 desc[UR36][R8.64+0x9], R31 ;  /* 0x0000091f08009986 */ /* 0x000fe2000c101124 */
[----:B------:R-:W-:-:S02]  /*ee40*/  ISETP.LT.OR P5, PT, R0, 0x11, !P2 ;  /* 0x000000110000780c */ /* 0x000fc400057a1670 */
        /* <DEDUP_REMOVED lines=301> */
[----:B------:R1:W-:Y:S01]  /*10120*/  @!P3 STG.E.U8 desc[UR36][R6.64+0xd8], R5 ;  /* 0x0000d8050600b986 */ /* 0x0003e2000c101124 */
        /* <DEDUP_REMOVED lines=15> */
[-C--:B-1----:R-:W-:Y:S02]  /*10220*/  @!P5 IMAD R5, R138, R17.reuse, RZ ;  /* 0x000000118a05d224 */ /* 0x082fe400078e02ff */
[-C--:B------:R-:W-:Y:S02]  /*10230*/  @!P1 IMAD R139, R139, R17.reuse, RZ ;  /* 0x000000118b8b9224 */ /* 0x080fe400078e02ff */
[-C--:B0-----:R-:W-:Y:S01]  /*10240*/  @!P3 IMAD R3, R140, R17.reuse, RZ ;  /* 0x000000118c03b224 */ /* 0x081fe200078e02ff */
[----:B------:R0:W-:Y:S03]  /*10250*/  @!P5 STG.E.U8 desc[UR36][R8.64+0xe0], R5 ;  /* 0x0000e0050800d986 */ /* 0x0001e6000c101124 */
[----:B------:R-:W-:Y:S01]  /*10260*/  @!P4 IMAD R141, R141, R17, RZ ;  /* 0x000000118d8dc224 */ /* 0x000fe200078e02ff */
[----:B------:R-:W-:Y:S01]  /*10270*/  @!P1 STG.E.U8 desc[UR36][R8.64+0xe1], R139 ;  /* 0x0000e18b08009986 */ /* 0x000fe2000c101124 */
[----:B------:R-:W-:-:S03]  /*10280*/  ISETP.LT.OR P1, PT, R0, 0xe9, !P2 ;  /* 0x000000e90000780c */ /* 0x000fc60005721670 */
[----:B------:R1:W-:Y:S01]  /*10290*/  @!P3 STG.E.U8 desc[UR36][R6.64+0xe8], R3 ;  /* 0x0000e8030600b986 */ /* 0x0003e2000c101124 */
[----:B------:R-:W-:-:S03]  /*102a0*/  ISETP.LT.OR P3, PT, R0, 0xea, !P2 ;  /* 0x000000ea0000780c */ /* 0x000fc60005761670 */
[----:B------:R-:W-:Y:S01]  /*102b0*/  @!P4 STG.E.U8 desc[UR36][R6.64+0xe9], R141 ;  /* 0x0000e98d0600c986 */ /* 0x000fe2000c101124 */
[C---:B------:R-:W-:Y:S02]  /*102c0*/  ISETP.LT.OR P4, PT, R0.reuse, 0xf2, !P0 ;  /* 0x000000f20000780c */ /* 0x040fe40004781670 */
[----:B------:R-:W-:-:S03]  /*102d0*/  ISETP.LT.OR P5, PT, R0, 0xf1, !P0 ;  /* 0x000000f10000780c */ /* 0x000fc600047a1670 */
[----:B--2---:R-:W-:-:S04]  /*102e0*/  @!P1 IMAD R11, R142, R17, RZ ;  /* 0x000000118e0b9224 */ /* 0x004fc800078e02ff */
[----:B------:R-:W-:-:S04]  /*102f0*/  @!P3 IMAD R143, R143, R17, RZ ;  /* 0x000000118f8fb224 */ /* 0x000fc800078e02ff */
[-C--:B------:R-:W-:Y:S02]  /*10300*/  @!P4 IMAD R145, R145, R17.reuse, RZ ;  /* 0x000000119191c224 */ /* 0x080fe400078e02ff */
[----:B0-----:R-:W-:Y:S01]  /*10310*/  @!P5 IMAD R5, R144, R17, RZ ;  /* 0x000000119005d224 */ /* 0x001fe200078e02ff */
[----:B------:R0:W-:Y:S01]  /*10320*/  @!P1 STG.E.U8 desc[UR36][R8.64+0xe8], R11 ;  /* 0x0000e80b08009986 */ /* 0x0001e2000c101124 */
[----:B------:R-:W-:-:S03]  /*10330*/  ISETP.LT.OR P1, PT, R0, 0xf1, !P2 ;  /* 0x000000f10000780c */ /* 0x000fc60005721670 */
[----:B------:R-:W-:Y:S01]  /*10340*/  @!P3 STG.E.U8 desc[UR36][R8.64+0xe9], R143 ;  /* 0x0000e98f0800b986 */ /* 0x000fe2000c101124 */
[----:B------:R-:W-:-:S03]  /*10350*/  ISETP.LT.OR P3, PT, R0, 0xf9, !P0 ;  /* 0x000000f90000780c */ /* 0x000fc60004761670 */
[----:B------:R-:W-:Y:S01]  /*10360*/  @!P4 STG.E.U8 desc[UR36][R6.64+0xf1], R145 ;  /* 0x0000f1910600c986 */ /* 0x000fe2000c101124 */
[C---:B------:R-:W-:Y:S02]  /*10370*/  ISETP.LT.OR P4, PT, R0.reuse, 0xf2, !P2 ;  /* 0x000000f20000780c */ /* 0x040fe40005781670 */
[C---:B------:R-:W-:Y:S01]  /*10380*/  ISETP.LT.OR P0, PT, R0.reuse, 0xfa, !P0 ;  /* 0x000000fa0000780c */ /* 0x040fe20004701670 */
[----:B------:R2:W-:Y:S01]  /*10390*/  @!P5 STG.E.U8 desc[UR36][R6.64+0xf0], R5 ;  /* 0x0000f0050600d986 */ /* 0x0005e2000c101124 */
[C---:B------:R-:W-:Y:S02]  /*103a0*/  ISETP.LT.OR P5, PT, R0.reuse, 0xf9, !P2 ;  /* 0x000000f90000780c */ /* 0x040fe400057a1670 */
[----:B------:R-:W-:Y:S01]  /*103b0*/  ISETP.LT.OR P2, PT, R0, 0xfa, !P2 ;  /* 0x000000fa0000780c */ /* 0x000fe20005741670 */
[-C--:B-1----:R-:W-:Y:S02]  /*103c0*/  @!P1 IMAD R3, R146, R17.reuse, RZ ;  /* 0x0000001192039224 */ /* 0x082fe400078e02ff */
[----:B0-----:R-:W-:-:S04]  /*103d0*/  @!P3 IMAD R11, R148, R17, RZ ;  /* 0x00000011940bb224 */ /* 0x001fc800078e02ff */
[-C--:B------:R-:W-:Y:S02]  /*103e0*/  @!P4 IMAD R147, R147, R17.reuse, RZ ;  /* 0x000000119393c224 */ /* 0x080fe400078e02ff */
[-C--:B------:R-:W-:Y:S02]  /*103f0*/  @!P0 IMAD R149, R149, R17.reuse, RZ ;  /* 0x0000001195958224 */ /* 0x080fe400078e02ff */
[-C--:B--2---:R-:W-:Y:S02]  /*10400*/  @!P5 IMAD R5, R150, R17.reuse, RZ ;  /* 0x000000119605d224 */ /* 0x084fe400078e02ff */
[----:B------:R-:W-:Y:S01]  /*10410*/  @!P2 IMAD R151, R151, R17, RZ ;  /* 0x000000119797a224 */ /* 0x000fe200078e02ff */
[----:B------:R0:W-:Y:S04]  /*10420*/  @!P1 STG.E.U8 desc[UR36][R8.64+0xf0], R3 ;  /* 0x0000f00308009986 */ /* 0x0001e8000c101124 */
[----:B------:R0:W-:Y:S04]  /*10430*/  @!P4 STG.E.U8 desc[UR36][R8.64+0xf1], R147 ;  /* 0x0000f1930800c986 */ /* 0x0001e8000c101124 */
[----:B------:R0:W-:Y:S04]  /*10440*/  @!P3 STG.E.U8 desc[UR36][R6.64+0xf8], R11 ;  /* 0x0000f80b0600b986 */ /* 0x0001e8000c101124 */
[----:B------:R0:W-:Y:S04]  /*10450*/  @!P0 STG.E.U8 desc[UR36][R6.64+0xf9], R149 ;  /* 0x0000f99506008986 */ /* 0x0001e8000c101124 */
[----:B------:R0:W-:Y:S04]  /*10460*/  @!P5 STG.E.U8 desc[UR36][R8.64+0xf8], R5 ;  /* 0x0000f8050800d986 */ /* 0x0001e8000c101124 */
[----:B------:R0:W-:Y:S02]  /*10470*/  @!P2 STG.E.U8 desc[UR36][R8.64+0xf9], R151 ;  /* 0x0000f9970800a986 */ /* 0x0001e4000c101124 */
.L_x_549:
[----:B------:R-:W-:Y:S05]  /*10480*/  BSYNC B0 ;  /* 0x0000000000007941 */ /* 0x000fea0003800000 */
.L_x_35:
[----:B0-----:R-:W2:Y:S04]  /*10490*/  LDL.LU R3, [R1+0x200] ;  /* 0x0002000001037983 */ /* 0x001ea80000300800 */
[----:B------:R-:W2:Y:S01]  /*104a0*/  LDL.LU R2, [R1+0x204] ;  /* 0x0002040001027983 */ /* 0x000ea20000300800 */
[----:B------:R-:W-:Y:S01]  /*104b0*/  ULDC UR4, c[0x0][0xc] ;  /* 0x0000030000047ab9 */ /* 0x000fe20000000800 */
[----:B------:R-:W-:Y:S01]  /*104c0*/  ULDC UR5, c[0x0][0x10] ;  /* 0x0000040000057ab9 */ /* 0x000fe20000000800 */
[----:B------:R-:W2:Y:S01]  /*104d0*/  LDC R5, c[0x0][0x14] ;  /* 0x00000500ff057b82 */ /* 0x000ea20000000800 */
[----:B------:R-:W-:Y:S01]  /*104e0*/  UIMAD.WIDE.U32 UR4, UR4, UR5, URZ ;  /* 0x00000005040472a5 */ /* 0x000fe2000f8e003f */
[----:B------:R-:W-:Y:S01]  /*104f0*/  PRMT R0, RZ, 0x7610, R0 ;  /* 0x00007610ff007816 */ /* 0x000fe20000000000 */
[----:B------:R-:W-:Y:S01]  /*10500*/  UMOV UR41, 0xffffffff ;  /* 0xffffffff00297882 */ /* 0x000fe20000000000 */
[----:B------:R-:W-:-:S03]  /*10510*/  UMOV UR43, 0xffffffff ;  /* 0xffffffff002b7882 */ /* 0x000fc60000000000 */
[----:B--2---:R-:W-:-:S04]  /*10520*/  IMAD.WIDE.U32 R2, R5, UR4, R2 ;  /* 0x0000000405027c25 */ /* 0x004fc8000f8e0002 */
[----:B------:R-:W-:Y:S01]  /*10530*/  IMAD R5, R5, UR5, RZ ;  /* 0x0000000505057c24 */ /* 0x000fe2000f8e02ff */
[----:B------:R-:W-:Y:S01]  /*10540*/  ULDC.64 UR4, c[0x0][0x650] ;  /* 0x0001940000047ab9 */ /* 0x000fe20000000a00 */
[----:B-1-3--:R-:W-:Y:S01]  /*10550*/  IMAD.MOV.U32 R6, RZ, RZ, R2 ;  /* 0x000000ffff067224 */ /* 0x00afe200078e0002 */
[----:B------:R-:W-:Y:S01]  /*10560*/  ISETP.GE.U32.AND P0, PT, R2, UR4, PT ;  /* 0x0000000402007c0c */ /* 0x000fe2000bf06070 */
[----:B------:R-:W-:-:S05]  /*10570*/  IMAD.IADD R4, R3, 0x1, R5 ;  /* 0x0000000103047824 */ /* 0x000fca00078e0205 */
[----:B------:R0:W-:Y:S01]  /*10580*/  STL [R1+0x200], R4 ;  /* 0x0002000401007387 */ /* 0x0001e20000100800 */
[----:B------:R-:W-:-:S03]  /*10590*/  ISETP.GE.U32.AND.EX P0, PT, R4, UR5, PT, P0 ;  /* 0x0000000504007c0c */ /* 0x000fc6000bf06100 */
[----:B------:R0:W-:Y:S10]  /*105a0*/  STL [R1+0x204], R6 ;  /* 0x0002040601007387 */ /* 0x0001f40000100800 */
[----:B0-----:R-:W-:Y:S05]  /*105b0*/  @P0 BRA `(.L_x_550) ;  /* 0x0000000400880947 */ /* 0x001fea0003800000 */
[----:B------:R-:W0:Y:S01]  /*105c0*/  S2UR UR6, SR_CTAID.X ;  /* 0x00000000000679c3 */ /* 0x000e220000002500 */
[----:B------:R-:W-:Y:S01]  /*105d0*/  ULDC.64 UR12, c[0x0][0x628] ;  /* 0x00018a00000c7ab9 */ /* 0x000fe20000000a00 */
[----:B------:R-:W-:Y:S01]  /*105e0*/  ULDC UR4, c[0x0][0x150] ;  /* 0x0000540000047ab9 */ /* 0x000fe20000000800 */
[----:B------:R-:W-:Y:S01]  /*105f0*/  ISETP.NE.U32.AND P0, PT, RZ, UR12, PT ;  /* 0x0000000cff007c0c */ /* 0x000fe2000bf05070 */
[----:B------:R-:W-:Y:S01]  /*10600*/  ULDC UR15, c[0x0][0x630] ;  /* 0x00018c00000f7ab9 */ /* 0x000fe20000000800 */
[----:B------:R-:W-:Y:S01]  /*10610*/  R2UR UR16, R6 ;  /* 0x00000000061072ca */ /* 0x000fe200000e0000 */
[----:B------:R-:W-:Y:S01]  /*10620*/  ULDC UR19, c[0x0][0x154] ;  /* 0x0000550000137ab9 */ /* 0x000fe20000000800 */
[----:B------:R-:W-:Y:S01]  /*10630*/  ISETP.NE.AND.EX P0, PT, RZ, UR13, PT, P0 ;  /* 0x0000000dff007c0c */ /* 0x000fe2000bf05300 */
[----:B------:R-:W1:Y:S01]  /*10640*/  S2UR UR18, SR_CTAID.Y ;  /* 0x00000000001279c3 */ /* 0x000e620000002600 */
[----:B------:R-:W-:Y:S02]  /*10650*/  R2UR UR17, R4 ;  /* 0x00000000041172ca */ /* 0x000fe400000e0000 */
[----:B------:R-:W-:-:S02]  /*10660*/  R2UR UR10, R6 ;  /* 0x00000000060a72ca */ /* 0x000fc400000e0000 */
[----:B------:R-:W-:Y:S02]  /*10670*/  R2UR UR11, R4 ;  /* 0x00000000040b72ca */ /* 0x000fe400000e0000 */
[----:B0-----:R-:W-:-:S05]  /*10680*/  I2FP.F32.U32 R0, UR6 ;  /* 0x0000000600007c45 */ /* 0x001fca0008201000 */
[----:B------:R-:W-:-:S04]  /*10690*/  FMUL R0, R0, UR4 ;  /* 0x0000000400007c20 */ /* 0x000fc80008400000 */
[----:B------:R0:W2:Y:S01]  /*106a0*/  F2I.U32.TRUNC.NTZ R2, R0 ;  /* 0x0000000000027305 */ /* 0x0000a2000020f000 */
[----:B-1----:R-:W-:Y:S05]  /*106b0*/  @!P0 BRA `(.L_x_551) ;  /* 0x0000000000308947 */ /* 0x002fea0003800000 */
        /* <DEDUP_REMOVED lines=12> */
.L_x_551:
[----:B------:R-:W-:Y:S01]  /*10780*/  USHF.R.U64 UR43, UR10, UR15, UR11 ;  /* 0x0000000f0a2b7299 */ /* 0x000fe2000800120b */
[----:B0-----:R-:W-:Y:S01]  /*10790*/  I2FP.F32.U32 R0, UR18 ;  /* 0x0000001200007c45 */ /* 0x001fe20008201000 */
[----:B------:R-:W-:Y:S02]  /*107a0*/  USHF.R.U32.HI UR4, URZ, UR15, UR11 ;  /* 0x0000000f3f047299 */ /* 0x000fe4000801160b */
[----:B------:R-:W-:Y:S02]  /*107b0*/  UIADD3 UR10, UP0, URZ, -UR43, URZ ;  /* 0x8000002b3f0a7290 */ /* 0x000fe4000ff1e03f */
[----:B------:R-:W-:Y:S01]  /*107c0*/  FMUL R0, R0, UR19 ;  /* 0x0000001300007c20 */ /* 0x000fe20008400000 */
[----:B------:R-:W-:Y:S01]  /*107d0*/  ULDC.64 UR12, c[0x0][0x620] ;  /* 0x00018800000c7ab9 */ /* 0x000fe20000000a00 */
[----:B------:R-:W-:Y:S01]  /*107e0*/  UIADD3.X UR4, URZ, ~UR4, URZ, UP0, !UPT ;  /* 0x800000043f047290 */ /* 0x000fe200087fe43f */
[----:B------:R-:W-:Y:S01]  /*107f0*/  UMOV UR8, UR16 ;  /* 0x0000001000087c82 */ /* 0x000fe20008000000 */
[----:B------:R-:W-:-:S02]  /*10800*/  UMOV UR9, UR17 ;  /* 0x0000001100097c82 */ /* 0x000fc40008000000 */
[----:B------:R-:W-:Y:S01]  /*10810*/  UIMAD UR4, UR4, UR12, URZ ;  /* 0x0000000c040472a4 */ /* 0x000fe2000f8e023f */
[----:B------:R-:W0:Y:S01]  /*10820*/  F2I.U32.TRUNC.NTZ R0, R0 ;  /* 0x0000000000007305 */ /* 0x000e22000020f000 */
[----:B------:R-:W-:Y:S01]  /*10830*/  UIMAD.WIDE.U32 UR8, UR10, UR12, UR8 ;  /* 0x0000000c0a0872a5 */ /* 0x000fe2000f8e0008 */
[----:B--2---:R-:W-:Y:S01]  /*10840*/  R2UR UR12, R2 ;  /* 0x00000000020c72ca */ /* 0x004fe200000e0000 */
[----:B------:R-:W-:Y:S01]  /*10850*/  UIMAD UR10, UR10, UR13, UR4 ;  /* 0x0000000d0a0a72a4 */ /* 0x000fe2000f8e0204 */
[----:B------:R-:W-:Y:S01]  /*10860*/  ULDC UR11, c[0x0][0x618] ;  /* 0x00018600000b7ab9 */ /* 0x000fe20000000800 */
[----:B------:R-:W-:Y:S02]  /*10870*/  ULDC UR21, c[0x0][0x658] ;  /* 0x0001960000157ab9 */ /* 0x000fe40000000800 */
[----:B------:R-:W-:Y:S01]  /*10880*/  UIADD3 UR9, UR9, UR10, URZ ;  /* 0x0000000a09097290 */ /* 0x000fe2000fffe03f */
[----:B------:R-:W-:Y:S01]  /*10890*/  UMOV UR15, 0xffffffff ;  /* 0xffffffff000f7882 */ /* 0x000fe20000000000 */
[----:B------:R-:W-:Y:S01]  /*108a0*/  ULDC.64 UR4, c[0x0][0x640] ;  /* 0x0001900000047ab9 */ /* 0x000fe20000000a00 */
[----:B------:R-:W-:Y:S01]  /*108b0*/  USHF.L.U32 UR15, UR15, UR21, URZ ;  /* 0x000000150f0f7299 */ /* 0x000fe2000800063f */
[----:B------:R-:W-:Y:S01]  /*108c0*/  ISETP.NE.U32.AND P0, PT, RZ, UR4, PT ;  /* 0x00000004ff007c0c */ /* 0x000fe2000bf05070 */
[----:B------:R-:W-:-:S02]  /*108d0*/  USHF.R.U64 UR16, UR8, UR11, UR9 ;  /* 0x0000000b08107299 */ /* 0x000fc40008001209 */
[----:B------:R-:W-:Y:S01]  /*108e0*/  USHF.R.U32.HI UR8, URZ, UR11, UR9 ;  /* 0x0000000b3f087299 */ /* 0x000fe20008011609 */
[----:B0-----:R-:W-:Y:S01]  /*108f0*/  R2UR UR14, R0 ;  /* 0x00000000000e72ca */ /* 0x001fe200000e0000 */
[----:B------:R-:W-:Y:S01]  /*10900*/  ULDC UR17, c[0x0][0x608] ;  /* 0x0001820000117ab9 */ /* 0x000fe20000000800 */
[----:B------:R-:W-:Y:S01]  /*10910*/  ULOP3.LUT UR42, URZ, UR15, URZ, 0x33, !UPT ;  /* 0x0000000f3f2a7292 */ /* 0x000fe2000f8e333f */
[----:B------:R-:W-:Y:S01]  /*10920*/  ISETP.NE.AND.EX P0, PT, RZ, UR5, PT, P0 ;  /* 0x00000005ff007c0c */ /* 0x000fe2000bf05300 */
[----:B------:R-:W-:Y:S02]  /*10930*/  USHF.R.U64 UR15, UR16, UR17, UR8 ;  /* 0x00000011100f7299 */ /* 0x000fe40008001208 */
[----:B------:R-:W-:Y:S02]  /*10940*/  USHF.R.U32.HI UR8, URZ, UR17, UR8 ;  /* 0x000000113f087299 */ /* 0x000fe40008011608 */
[----:B------:R-:W-:Y:S02]  /*10950*/  UIADD3 UR12, -UR12, URZ, URZ ;  /* 0x0000003f0c0c7290 */ /* 0x000fe4000fffe13f */
[----:B------:R-:W-:Y:S01]  /*10960*/  USHF.R.U64 UR17, UR15, UR21, UR8 ;  /* 0x000000150f117299 */ /* 0x000fe20008001208 */
[----:B------:R-:W-:Y:S01]  /*10970*/  UMOV UR19, 0x1 ;  /* 0x0000000100137882 */ /* 0x000fe20000000000 */
[----:B------:R-:W-:Y:S01]  /*10980*/  ULDC UR13, c[0x0][0x144] ;  /* 0x00005100000d7ab9 */ /* 0x000fe20000000800 */
[----:B------:R-:W-:Y:S01]  /*10990*/  ULDC UR7, c[0x0][0x600] ;  /* 0x0001800000077ab9 */ /* 0x000fe20000000800 */
[----:B------:R-:W-:-:S02]  /*109a0*/  USHF.L.U32 UR24, UR19, UR21, URZ ;  /* 0x0000001513187299 */ /* 0x000fc4000800063f */
[----:B------:R-:W-:Y:S02]  /*109b0*/  USHF.R.U32.HI UR8, URZ, UR21, UR8 ;  /* 0x000000153f087299 */ /* 0x000fe40008011608 */
[----:B------:R-:W-:Y:S02]  /*109c0*/  UIMAD UR21, UR13, UR12, UR6 ;  /* 0x0000000c0d1572a4 */ /* 0x000fe4000f8e0206 */
[----:B------:R-:W-:Y:S02]  /*109d0*/  UIADD3 UR20, UR7, -0x1, URZ ;  /* 0xffffffff07147890 */ /* 0x000fe4000fffe03f */
[----:B------:R-:W-:Y:S01]  /*109e0*/  UIADD3 UR19, -UR14, URZ, URZ ;  /* 0x0000003f0e137290 */ /* 0x000fe2000fffe13f */
[----:B------:R-:W-:Y:S01]  /*109f0*/  ULDC UR25, c[0x0][0x148] ;  /* 0x0000520000197ab9 */ /* 0x000fe20000000800 */
[----:B------:R-:W-:Y:S01]  /*10a00*/  ULDC UR22, c[0x0][0x648] ;  /* 0x0001920000167ab9 */ /* 0x000fe20000000800 */
[----:B------:R-:W-:Y:S01]  /*10a10*/  ULDC UR23, c[0x0][0x638] ;  /* 0x00018e0000177ab9 */ /* 0x000fe20000000800 */
        /* <DEDUP_REMOVED lines=14> */
.L_x_552:
[----:B------:R-:W-:Y:S01]  /*10b00*/  UISETP.NE.AND UP0, UPT, UR46, URZ, UPT ;  /* 0x0000003f2e00728c */ /* 0x000fe2000bf05270 */
[----:B------:R-:W-:Y:S01]  /*10b10*/  IMAD.MOV.U32 R0, RZ, RZ, 0x1 ;  /* 0x00000001ff007424 */ /* 0x000fe200078e00ff */
[----:B------:R-:W-:Y:S02]  /*10b20*/  USHF.R.U64 UR4, UR6, UR22, UR8 ;  /* 0x0000001606047299 */ /* 0x000fe40008001208 */
[----:B------:R-:W-:Y:S02]  /*10b30*/  ULOP3.LUT UR42, UR15, UR42, URZ, 0xc0, !UPT ;  /* 0x0000002a0f2a7292 */ /* 0x000fe4000f8ec03f */
[----:B------:R-:W-:Y:S02]  /*10b40*/  UIADD3 UR5, -UR4, URZ, URZ ;  /* 0x0000003f04057290 */ /* 0x000fe4000fffe13f */
[----:B------:R-:W-:Y:S02]  /*10b50*/  UIMAD UR42, UR24, UR4, UR42 ;  /* 0x00000004182a72a4 */ /* 0x000fe4000f8e022a */
[----:B------:R-:W-:-:S02]  /*10b60*/  ULOP3.LUT UR16, UR16, UR20, URZ, 0xc0, !UPT ;  /* 0x0000001410107292 */ /* 0x000fc4000f8ec03f */
[----:B------:R-:W-:Y:S02]  /*10b70*/  @UP0 UIMAD UR21, UR25, UR19, UR18 ;  /* 0x00000013191502a4 */ /* 0x000fe4000f8e0212 */
[----:B------:R-:W-:-:S03]  /*10b80*/  UIMAD UR4, UR5, UR23, UR17 ;  /* 0x00000017050472a4 */ /* 0x000fc6000f8e0211 */
[----:B------:R-:W-:Y:S01]  /*10b90*/  ULDC UR5, c[0x0][0x610] ;  /* 0x0001840000057ab9 */ /* 0x000fe20000000800 */
[----:B------:R-:W-:Y:S02]  /*10ba0*/  UIMAD UR4, UR4, UR7, UR16 ;  /* 0x00000007040472a4 */ /* 0x000fe4000f8e0210 */
[----:B------:R-:W-:-:S04]  /*10bb0*/  UIMAD UR42, UR42, UR5, UR21 ;  /* 0x000000052a2a72a4 */ /* 0x000fc8000f8e0215 */
[----:B------:R-:W-:Y:S02]  /*10bc0*/  USEL UR41, UR4, UR42, !UP0 ;  /* 0x0000002a04297287 */ /* 0x000fe4000c000000 */
[----:B------:R-:W-:-:S12]  /*10bd0*/  USEL UR42, UR42, UR4, !UP0 ;  /* 0x000000042a2a7287 */ /* 0x000fd8000c000000 */
.L_x_550:
[----:B------:R-:W-:-:S13]  /*10be0*/  LOP3.LUT P0, RZ, R0, 0xff, RZ, 0xc0, !PT ;  /* 0x000000ff00ff7812 */ /* 0x000fda000780c0ff */
[----:B------:R-:W-:Y:S05]  /*10bf0*/  @P0 BRA `(.L_x_553) ;  /* 0xffffff08002c0947 */ /* 0x000fea000383ffff */
[----:B------:R-:W-:Y:S05]  /*10c00*/  EXIT ;  /* 0x000000000000794d */ /* 0x000fea0003800000 */
.L_x_8:
[----:B------:R-:W2:Y:S01]  /*10c10*/  LDL R5, [R1+0x204] ;  /* 0x0002040001057983 */ /* 0x000ea20000100800 */
[----:B------:R-:W-:-:S03]  /*10c20*/  ULDC.64 UR4, c[0x0][0x650] ;  /* 0x0001940000047ab9 */ /* 0x000fc60000000a00 */
[----:B------:R-:W3:Y:S01]  /*10c30*/  LDL R3, [R1+0x200] ;  /* 0x0002000001037983 */ /* 0x000ee20000100800 */
[----:B------:R-:W-:Y:S01]  /*10c40*/  PRMT R0, RZ, 0x7610, R0 ;  /* 0x00007610ff007816 */ /* 0x000fe20000000000 */
[----:B------:R-:W-:Y:S02]  /*10c50*/  IMAD.MOV.U32 R4, RZ, RZ, -0x1 ;  /* 0xffffffffff047424 */ /* 0x000fe400078e00ff */
[----:B------:R-:W-:Y:S02]  /*10c60*/  IMAD.MOV.U32 R2, RZ, RZ, -0x1 ;  /* 0xffffffffff027424 */ /* 0x000fe400078e00ff */
[----:B------:R-:W-:Y:S01]  /*10c70*/  IMAD.MOV.U32 R11, RZ, RZ, -0x1 ;  /* 0xffffffffff0b7424 */ /* 0x000fe200078e00ff */
[----:B--2---:R-:W-:-:S04]  /*10c80*/  ISETP.GE.U32.AND P0, PT, R5, UR4, PT ;  /* 0x0000000405007c0c */ /* 0x004fc8000bf06070 */
[----:B---3--:R-:W-:-:S13]  /*10c90*/  ISETP.GE.U32.AND.EX P0, PT, R3, UR5, PT, P0 ;  /* 0x0000000503007c0c */ /* 0x008fda000bf06100 */
        /* <DEDUP_REMOVED lines=21> */
.L_x_555:
[----:B------:R-:W-:Y:S01]  /*10df0*/  USHF.R.U64 UR4, UR14, UR19, UR15 ;  /* 0x000000130e047299 */ /* 0x000fe2000800120f */
[----:B------:R-:W-:Y:S01]  /*10e00*/  R2UR UR7, R3 ;  /* 0x00000000030772ca */ /* 0x000fe200000e0000 */
[----:B------:R-:W-:Y:S02]  /*10e10*/  USHF.R.U32.HI UR5, URZ, UR19, UR15 ;  /* 0x000000133f057299 */ /* 0x000fe4000801160f */
[----:B------:R-:W-:Y:S01]  /*10e20*/  UIADD3 UR13, UP0, URZ, -UR4, URZ ;  /* 0x800000043f0d7290 */ /* 0x000fe2000ff1e03f */
[----:B------:R-:W-:Y:S01]  /*10e30*/  ULDC.64 UR14, c[0x0][0x620] ;  /* 0x00018800000e7ab9 */ /* 0x000fe20000000a00 */
[----:B------:R-:W-:Y:S02]  /*10e40*/  UMOV UR6, UR20 ;  /* 0x0000001400067c82 */ /* 0x000fe40008000000 */
[----:B------:R-:W-:Y:S02]  /*10e50*/  UIADD3.X UR5, URZ, ~UR5, URZ, UP0, !UPT ;  /* 0x800000053f057290 */ /* 0x000fe400087fe43f */
[----:B------:R-:W-:-:S02]  /*10e60*/  UISETP.NE.AND UP1, UPT, UR46, URZ, UPT ;  /* 0x0000003f2e00728c */ /* 0x000fc4000bf25270 */
[----:B------:R-:W-:Y:S02]  /*10e70*/  UIMAD UR5, UR5, UR14, URZ ;  /* 0x0000000e050572a4 */ /* 0x000fe4000f8e023f */
[----:B------:R-:W-:Y:S02]  /*10e80*/  UIMAD.WIDE.U32 UR6, UR13, UR14, UR6 ;  /* 0x0000000e0d0672a5 */ /* 0x000fe4000f8e0006 */
[----:B------:R-:W-:Y:S01]  /*10e90*/  UIMAD UR5, UR13, UR15, UR5 ;  /* 0x0000000f0d0572a4 */ /* 0x000fe2000f8e0205 */
[----:B------:R-:W-:Y:S02]  /*10ea0*/  ULDC UR14, c[0x0][0x608] ;  /* 0x00018200000e7ab9 */ /* 0x000fe40000000800 */
[----:B------:R-:W-:Y:S01]  /*10eb0*/  ULDC UR13, c[0x0][0x618] ;  /* 0x00018600000d7ab9 */ /* 0x000fe20000000800 */
[----:B------:R-:W-:Y:S01]  /*10ec0*/  UIADD3 UR5, UR7, UR5, URZ ;  /* 0x0000000507057290 */ /* 0x000fe2000fffe03f */
[----:B------:R-:W-:Y:S01]  /*10ed0*/  ULDC UR22, c[0x0][0x658] ;  /* 0x0001960000167ab9 */ /* 0x000fe20000000800 */
[----:B------:R-:W-:-:S02]  /*10ee0*/  @UP1 UIMAD UR8, UR11, UR12, UR10 ;  /* 0x0000000c0b0812a4 */ /* 0x000fc4000f8e020a */
[----:B------:R-:W-:Y:S02]  /*10ef0*/  USHF.R.U64 UR17, UR6, UR13, UR5 ;  /* 0x0000000d06117299 */ /* 0x000fe40008001205 */
[----:B------:R-:W-:Y:S01]  /*10f00*/  USHF.R.U32.HI UR5, URZ, UR13, UR5 ;  /* 0x0000000d3f057299 */ /* 0x000fe20008011605 */
[----:B------:R-:W-:Y:S01]  /*10f10*/  ULDC.64 UR6, c[0x0][0x640] ;  /* 0x0001900000067ab9 */ /* 0x000fe20000000a00 */
[----:B------:R-:W-:Y:S01]  /*10f20*/  UMOV UR10, 0xffffffff ;  /* 0xffffffff000a7882 */ /* 0x000fe20000000000 */
[----:B------:R-:W-:Y:S01]  /*10f30*/  ISETP.NE.U32.AND P0, PT, RZ, UR6, PT ;  /* 0x00000006ff007c0c */ /* 0x000fe2000bf05070 */
[----:B------:R-:W-:Y:S02]  /*10f40*/  USHF.R.U64 UR18, UR17, UR14, UR5 ;  /* 0x0000000e11127299 */ /* 0x000fe40008001205 */
[----:B------:R-:W-:Y:S01]  /*10f50*/  USHF.R.U32.HI UR5, URZ, UR14, UR5 ;  /* 0x0000000e3f057299 */ /* 0x000fe20008011605 */
[----:B------:R-:W-:Y:S01]  /*10f60*/  ISETP.NE.AND.EX P0, PT, RZ, UR7, PT, P0 ;  /* 0x00000007ff007c0c */ /* 0x000fe2000bf05300 */
[----:B------:R-:W-:-:S02]  /*10f70*/  USHF.L.U32 UR11, UR10, UR22, URZ ;  /* 0x000000160a0b7299 */ /* 0x000fc4000800063f */
[----:B------:R-:W-:Y:S01]  /*10f80*/  USHF.R.U64 UR19, UR18, UR22, UR5 ;  /* 0x0000001612137299 */ /* 0x000fe20008001205 */
[----:B------:R-:W-:Y:S01]  /*10f90*/  ULDC UR20, c[0x0][0x600] ;  /* 0x0001800000147ab9 */ /* 0x000fe20000000800 */
[----:B------:R-:W-:Y:S02]  /*10fa0*/  USHF.R.U32.HI UR10, URZ, UR22, UR5 ;  /* 0x000000163f0a7299 */ /* 0x000fe40008011605 */
[----:B------:R-:W-:Y:S02]  /*10fb0*/  UIADD3 UR21, UR20, -0x1, URZ ;  /* 0xffffffff14157890 */ /* 0x000fe4000fffe03f */
[----:B------:R-:W-:Y:S01]  /*10fc0*/  ULOP3.LUT UR26, URZ, UR11, URZ, 0x33, !UPT ;  /* 0x0000000b3f1a7292 */ /* 0x000fe2000f8e333f */
        /* <DEDUP_REMOVED lines=17> */
.L_x_556:
[----:B------:R-:W-:Y:S01]  /*110e0*/  USHF.R.U64 UR6, UR5, UR23, UR10 ;  /* 0x0000001705067299 */ /* 0x000fe2000800120a */
[----:B------:R-:W-:Y:S01]  /*110f0*/  IMAD.MOV.U32 R0, RZ, RZ, 0x1 ;  /* 0x00000001ff007424 */ /* 0x000fe200078e00ff */
[----:B------:R-:W-:Y:S01]  /*11100*/  USHF.L.U32 UR25, UR25, UR22, URZ ;  /* 0x0000001619197299 */ /* 0x000fe2000800063f */
[----:B------:R-:W-:Y:S01]  /*11110*/  IMAD.U32 R11, RZ, RZ, UR4 ;  /* 0x00000004ff0b7e24 */ /* 0x000fe2000f8e00ff */
[----:B------:R-:W-:Y:S02]  /*11120*/  ULOP3.LUT UR5, UR18, UR26, URZ, 0xc0, !UPT ;  /* 0x0000001a12057292 */ /* 0x000fe4000f8ec03f */
[----:B------:R-:W-:Y:S02]  /*11130*/  UIADD3 UR7, -UR6, URZ, URZ ;  /* 0x0000003f06077290 */ /* 0x000fe4000fffe13f */
[----:B------:R-:W-:Y:S02]  /*11140*/  UIMAD UR6, UR25, UR6, UR5 ;  /* 0x00000006190672a4 */ /* 0x000fe4000f8e0205 */
[----:B------:R-:W-:-:S02]  /*11150*/  ULOP3.LUT UR17, UR17, UR21, URZ, 0xc0, !UPT ;  /* 0x0000001511117292 */ /* 0x000fc4000f8ec03f */
[----:B------:R-:W-:Y:S02]  /*11160*/  UIMAD UR5, UR7, UR24, UR19 ;  /* 0x00000018070572a4 */ /* 0x000fe4000f8e0213 */
[----:B------:R-:W-:Y:S01]  /*11170*/  UISETP.NE.AND UP0, UPT, UR46, URZ, UPT ;  /* 0x0000003f2e00728c */ /* 0x000fe2000bf05270 */
[----:B------:R-:W-:Y:S01]  /*11180*/  ULDC UR7, c[0x0][0x610] ;  /* 0x0001840000077ab9 */ /* 0x000fe20000000800 */
[----:B------:R-:W-:Y:S02]  /*11190*/  UIMAD UR5, UR5, UR20, UR17 ;  /* 0x00000014050572a4 */ /* 0x000fe4000f8e0211 */
[----:B------:R-:W-:-:S04]  /*111a0*/  UIMAD UR8, UR6, UR7, UR8 ;  /* 0x00000007060872a4 */ /* 0x000fc8000f8e0208 */
[----:B------:R-:W-:Y:S02]  /*111b0*/  USEL UR6, UR5, UR8, !UP0 ;  /* 0x0000000805067287 */ /* 0x000fe4000c000000 */
[----:B------:R-:W-:-:S04]  /*111c0*/  USEL UR8, UR8, UR5, !UP0 ;  /* 0x0000000508087287 */ /* 0x000fc8000c000000 */
[----:B------:R-:W-:Y:S02]  /*111d0*/  IMAD.U32 R2, RZ, RZ, UR6 ;  /* 0x00000006ff027e24 */ /* 0x000fe4000f8e00ff */
[----:B------:R-:W-:-:S07]  /*111e0*/  IMAD.U32 R4, RZ, RZ, UR8 ;  /* 0x00000008ff047e24 */ /* 0x000fce000f8e00ff */
.L_x_554:
[----:B------:R-:W-:-:S08]  /*111f0*/  NOP ;  /* 0x0000000000007918 */ /* 0x000fd00000000000 */
[----:B0-----:R-:W0:-:S00]  /*11200*/  USETMAXREG.DEALLOC.CTAPOOL 0x18 ;  /* 0x00000018000079c8 */ /* 0x001e0000080e0500 */
[----:B------:R-:W-:-:S13]  /*11210*/  ISETP.NE.AND P0, PT, RZ, UR9, PT ;  /* 0x00000009ff007c0c */ /* 0x000fda000bf05270 */
[----:B------:R-:W-:Y:S05]  /*11220*/  @P0 EXIT ;  /* 0x000000000000094d */ /* 0x000fea0003800000 */
[----:B0-----:R-:W-:Y:S01]  /*11230*/  LOP3.LUT P0, RZ, R0, 0xff, RZ, 0xc0, !PT ;  /* 0x000000ff00ff7812 */ /* 0x001fe2000780c0ff */
[----:B------:R-:W-:Y:S02]  /*11240*/  IMAD.MOV.U32 R0, RZ, RZ, 0x1 ;  /* 0x00000001ff007424 */ /* 0x000fe400078e00ff */
[----:B------:R-:W-:-:S10]  /*11250*/  IMAD.MOV.U32 R6, RZ, RZ, RZ ;  /* 0x000000ffff067224 */ /* 0x000fd400078e00ff */
[----:B------:R-:W-:Y:S05]  /*11260*/  @!P0 BRA `(.L_x_557) ;  /* 0x0000000c00788947 */ /* 0x000fea0003800000 */
[----:B------:R-:W0:Y:S01]  /*11270*/  S2UR UR12, SR_CgaCtaId ;  /* 0x00000000000c79c3 */ /* 0x000e220000008800 */
[----:B------:R-:W-:Y:S01]  /*11280*/  ULDC UR4, c[0x0][0x28c] ;  /* 0x0000a30000047ab9 */ /* 0x000fe20000000800 */
[----:B------:R-:W-:Y:S01]  /*11290*/  ULDC UR6, c[0x0][0x658] ;  /* 0x0001960000067ab9 */ /* 0x000fe20000000800 */
[----:B------:R-:W-:Y:S01]  /*112a0*/  UMOV UR7, 0xffffffff ;  /* 0xffffffff00077882 */ /* 0x000fe20000000000 */
[----:B------:R-:W-:Y:S01]  /*112b0*/  UIADD3 UR10, UR4, 0x1f, URZ ;  /* 0x0000001f040a7890 */ /* 0x000fe2000fffe03f */
[----:B------:R-:W-:Y:S01]  /*112c0*/  BSSY B0, `(.L_x_557) ;  /* 0x00000d8000007945 */ /* 0x000fe20003800000 */
[----:B------:R-:W-:Y:S01]  /*112d0*/  ULDC UR5, c[0x0][0x600] ;  /* 0x0001800000057ab9 */ /* 0x000fe20000000800 */
[----:B------:R-:W-:Y:S01]  /*112e0*/  UMOV UR9, 0x1 ;  /* 0x0000000100097882 */ /* 0x000fe20000000000 */
[----:B------:R-:W-:Y:S01]  /*112f0*/  USHF.L.U32 UR7, UR7, UR6, URZ ;  /* 0x0000000607077299 */ /* 0x000fe2000800063f */
[----:B------:R-:W-:Y:S01]  /*11300*/  IMAD.MOV.U32 R10, RZ, RZ, 0x1 ;  /* 0x00000001ff0a7424 */ /* 0x000fe200078e00ff */
[----:B------:R-:W-:Y:S01]  /*11310*/  UIADD3 UR4, UR5, -0x1, URZ ;  /* 0xffffffff05047890 */ /* 0x000fe2000fffe03f */
[----:B------:R-:W-:Y:S01]  /*11320*/  IMAD.MOV.U32 R0, RZ, RZ, 0x1 ;  /* 0x00000001ff007424 */ /* 0x000fe200078e00ff */
[----:B------:R-:W-:Y:S01]  /*11330*/  ULDC UR8, c[0x0][0xc] ;  /* 0x0000030000087ab9 */ /* 0x000fe20000000800 */
[----:B------:R-:W-:Y:S01]  /*11340*/  USHF.L.U32 UR5, UR9, UR6, URZ ;  /* 0x0000000609057299 */ /* 0x000fe2000800063f */
[----:B------:R-:W-:Y:S01]  /*11350*/  IMAD.MOV.U32 R6, RZ, RZ, RZ ;  /* 0x000000ffff067224 */ /* 0x000fe200078e00ff */
[----:B------:R-:W-:Y:S01]  /*11360*/  USHF.R.S32.HI UR11, URZ, 0x1f, UR10 ;  /* 0x0000001f3f0b7899 */ /* 0x000fe2000801140a */
[----:B------:R-:W-:Y:S01]  /*11370*/  ULDC UR9, c[0x0][0x10] ;  /* 0x0000040000097ab9 */ /* 0x000fe20000000800 */
[----:B------:R-:W-:-:S02]  /*11380*/  ULOP3.LUT UR6, URZ, UR7, URZ, 0x33, !UPT ;  /* 0x000000073f067292 */ /* 0x000fc4000f8e333f */
[----:B------:R-:W-:Y:S02]  /*11390*/  UIMAD.WIDE.U32 UR8, UR8, UR9, URZ ;  /* 0x00000009080872a5 */ /* 0x000fe4000f8e003f */
[----:B------:R-:W-:Y:S01]  /*113a0*/  ULEA.HI UR11, UR11, UR10, URZ, 0x5 ;  /* 0x0000000a0b0b7291 */ /* 0x000fe2000f8f283f */
[----:B0-----:R-:W-:Y:S01]  /*113b0*/  IMAD.U32 R7, RZ, RZ, UR12 ;  /* 0x0000000cff077e24 */ /* 0x001fe2000f8e00ff */
[----:B------:R-:W-:Y:S01]  /*113c0*/  ULDC UR7, c[0x0][0x14] ;  /* 0x0000050000077ab9 */ /* 0x000fe20000000800 */
[----:B------:R-:W-:Y:S02]  /*113d0*/  ULOP3.LUT UR26, UR40, 0x2, URZ, 0xfc, !UPT ;  /* 0x00000002281a7892 */ /* 0x000fe4000f8efc3f */
[----:B------:R-:W-:Y:S01]  /*113e0*/  UIMAD.WIDE.U32 UR22, UR8, UR7, URZ ;  /* 0x00000007081672a5 */ /* 0x000fe2000f8e003f */
[----:B------:R-:W-:Y:S01]  /*113f0*/  LEA R8, R7, 0x200, 0xb ;  /* 0x0000020007087811 */ /* 0x000fe200078e58ff */
[----:B------:R-:W-:Y:S02]  /*11400*/  UIMAD UR13, UR9, UR7, URZ ;  /* 0x00000007090d72a4 */ /* 0x000fe4000f8e023f */
[----:B------:R-:W-:-:S02]  /*11410*/  USHF.R.S32.HI UR7, URZ, 0x5, UR11 ;  /* 0x000000053f077899 */ /* 0x000fc4000801140b */
[----:B------:R-:W-:Y:S02]  /*11420*/  UIADD3 UR13, UR23, UR13, URZ ;  /* 0x0000000d170d7290 */ /* 0x000fe4000fffe03f */
[----:B------:R-:W-:Y:S01]  /*11430*/  UIADD3 UR27, UR7, 0x1, URZ ;  /* 0x00000001071b7890 */ /* 0x000fe2000fffe03f */
[----:B------:R-:W-:-:S11]  /*11440*/  ULDC.64 UR24, c[0x0][0x198] ;  /* 0x0000660000187ab9 */ /* 0x000fd60000000a00 */
.L_x_568:
[----:B------:R-:W-:-:S03]  /*11450*/  UMOV UR8, 0xffffffff ;  /* 0xffffffff00087882 */ /* 0x000fc60000000000 */
[----:B------:R-:W-:Y:S05]  /*11460*/  BRA.DIV UR8, `(.L_x_558) ;  /* 0x00000016084c7947 */ /* 0x000fea000b800000 */
[----:B------:R-:W-:-:S13]  /*11470*/  ELECT P6, URZ, PT ;  /* 0x00000000003f782f */ /* 0x000fda00038c0000 */
.L_x_589:
[----:B------:R-:W0:Y:S01]  /*11480*/  LDC R3, c[0x0][0x28c] ;  /* 0x0000a300ff037b82 */ /* 0x000e220000000800 */
[----:B------:R-:W-:Y:S01]  /*11490*/  BSSY B1, `(.L_x_559) ;  /* 0x000003c000017945 */ /* 0x000fe20003800000 */
[----:B0-----:R-:W-:-:S13]  /*114a0*/  ISETP.LT.OR P6, PT, R3, 0x1, !P6 ;  /* 0x000000010300780c */ /* 0x001fda00077c1670 */
[----:B------:R-:W-:Y:S05]  /*114b0*/  @P6 BRA `(.L_x_560) ;  /* 0x0000000000e46947 */ /* 0x000fea0003800000 */
[----:B------:R-:W-:Y:S02]  /*114c0*/  IMAD R4, R4, 0x4, R7 ;  /* 0x0000000404047824 */ /* 0x000fe400078e0207 */
[----:B------:R-:W-:Y:S02]  /*114d0*/  IMAD.SHL.U32 R2, R2, 0x100, RZ ;  /* 0x0000010002027824 */ /* 0x000fe400078e00ff */
[----:B------:R-:W-:Y:S02]  /*114e0*/  IMAD.SHL.U32 R4, R4, 0x40, RZ ;  /* 0x0000004004047824 */ /* 0x000fe400078e00ff */
[----:B------:R-:W-:Y:S02]  /*114f0*/  IMAD.MOV.U32 R14, RZ, RZ, RZ ;  /* 0x000000ffff0e7224 */ /* 0x000fe400078e00ff */
[----:B------:R-:W-:Y:S02]  /*11500*/  IMAD.U32 R13, RZ, RZ, UR27 ;  /* 0x0000001bff0d7e24 */ /* 0x000fe4000f8e00ff */
[----:B------:R-:W-:-:S02]  /*11510*/  IMAD.MOV.U32 R3, RZ, RZ, R0 ;  /* 0x000000ffff037224 */ /* 0x000fc400078e0000 */
[----:B------:R-:W-:-:S07]  /*11520*/  IMAD.MOV.U32 R5, RZ, RZ, R6 ;  /* 0x000000ffff057224 */ /* 0x000fce00078e0006 */
.L_x_563:
[----:B------:R-:W0:Y:S01]  /*11530*/  S2UR UR8, SR_CgaCtaId ;  /* 0x00000000000879c3 */ /* 0x000e220000008800 */
[----:B------:R-:W-:Y:S01]  /*11540*/  MOV R12, 0x400 ;  /* 0x00000400000c7802 */ /* 0x000fe20000000f00 */
[----:B------:R-:W1:Y:S01]  /*11550*/  S2R R15, SR_TID.X ;  /* 0x00000000000f7919 */ /* 0x000e620000002100 */
[----:B------:R-:W-:Y:S01]  /*11560*/  SHF.L.U32 R9, R3, 0x1f, RZ ;  /* 0x0000001f03097819 */ /* 0x000fe200000006ff */
[----:B0-----:R-:W-:-:S05]  /*11570*/  IMAD.U32 R7, RZ, RZ, UR8 ;  /* 0x00000008ff077e24 */ /* 0x001fca000f8e00ff */
[----:B------:R-:W-:-:S05]  /*11580*/  LEA R16, R7, R12, 0x18 ;  /* 0x0000000c07107211 */ /* 0x000fca00078ec0ff */
[----:B------:R-:W-:Y:S01]  /*11590*/  IMAD R12, R5, 0x8, R16 ;  /* 0x00000008050c7824 */ /* 0x000fe200078e0210 */
[----:B-1----:R-:W-:-:S03]  /*115a0*/  LOP3.LUT P1, RZ, R15, 0x7f, RZ, 0xc0, !PT ;  /* 0x0000007f0fff7812 */ /* 0x002fc6000782c0ff */
[----:B------:R-:W0:Y:S02]  /*115b0*/  SYNCS.PHASECHK.TRANS64.TRYWAIT P0, [R12+URZ+0x70], R9 ;  /* 0x000070090c0075a7 */ /* 0x000e24000800017f */
[----:B0-----:R-:W-:Y:S08]  /*115c0*/  @!P0 BRA `(.L_x_561) ;  /* 0x0000001400148947 */ /* 0x001ff00003800000 */
.L_x_590:
[----:B0-----:R-:W0:Y:S01]  /*115d0*/  @!P1 LDC R9, c[0x0][0x500] ;  /* 0x00014000ff099b82 */ /* 0x001e220000000800 */
[----:B------:R-:W-:-:S04]  /*115e0*/  UPRMT UR8, UR26, 0x9910, URZ ;  /* 0x000099101a087896 */ /* 0x000fc8000800003f */
[----:B------:R-:W-:-:S06]  /*115f0*/  UISETP.NE.AND UP0, UPT, UR8, 0x2, UPT ;  /* 0x000000020800788c */ /* 0x000fcc000bf05270 */
[----:B------:R-:W-:Y:S01]  /*11600*/  PLOP3.LUT P0, PT, PT, PT, UP0, 0x80, 0x0 ;  /* 0x000000000000781c */ /* 0x000fe20003f0f008 */
[----:B0-----:R0:W-:-:S12]  /*11610*/  @!P1 SYNCS.ARRIVE.TRANS64 RZ, [R12+URZ], R9 ;  /* 0x000000090cff99a7 */ /* 0x0011d8000800003f */
[----:B------:R-:W-:Y:S05]  /*11620*/  @P0 BRA `(.L_x_562) ;  /* 0x0000000000040947 */ /* 0x000fea0003800000 */
[----:B------:R-:W-:Y:S01]  /*11630*/  BPT.TRAP 0x1 ;  /* 0x000000040000795c */ /* 0x000fe20000300000 */
.L_x_562:
[C---:B0-----:R-:W-:Y:S01]  /*11640*/  IMAD R9, R5.reuse, 0x2000, R8 ;  /* 0x0000200005097824 */ /* 0x041fe200078e0208 */
[----:B------:R-:W-:Y:S01]  /*11650*/  R2UR UR15, R16 ;  /* 0x00000000100f72ca */ /* 0x000fe200000e0000 */
[----:B------:R-:W-:Y:S01]  /*11660*/  IMAD R16, R5, 0x2000, R16 ;  /* 0x0000200005107824 */ /* 0x000fe200078e0210 */
[----:B------:R-:W-:Y:S01]  /*11670*/  R2UR UR19, R4 ;  /* 0x00000000041372ca */ /* 0x000fe200000e0000 */
[----:B------:R-:W-:Y:S01]  /*11680*/  VIADD R13, R13, 0xffffffff ;  /* 0xffffffff0d0d7836 */ /* 0x000fe20000000000 */
[----:B------:R-:W-:Y:S01]  /*11690*/  R2UR UR8, R9 ;  /* 0x00000000090872ca */ /* 0x000fe200000e0000 */
[----:B------:R-:W-:Y:S01]  /*116a0*/  UIADD3 UR14, UP0, UR24, 0xf0, URZ ;  /* 0x000000f0180e7890 */ /* 0x000fe2000ff1e03f */
[----:B------:R-:W-:Y:S01]  /*116b0*/  R2UR UR11, R16 ;  /* 0x00000000100b72ca */ /* 0x000fe200000e0000 */
[----:B------:R-:W-:Y:S01]  /*116c0*/  UIADD3 UR28, UP1, UR24, 0x1f0, URZ ;  /* 0x000001f0181c7890 */ /* 0x000fe2000ff3e03f */
[----:B------:R-:W-:Y:S01]  /*116d0*/  R2UR UR9, R12 ;  /* 0x000000000c0972ca */ /* 0x000fe200000e0000 */
[----:B------:R-:W-:Y:S01]  /*116e0*/  VIADD R5, R5, 0x1 ;  /* 0x0000000105057836 */ /* 0x000fe20000000000 */
[----:B------:R-:W-:Y:S01]  /*116f0*/  R2UR UR10, R14 ;  /* 0x000000000e0a72ca */ /* 0x000fe200000e0000 */
[----:B------:R-:W-:Y:S01]  /*11700*/  UIADD3.X UR29, URZ, UR25, URZ, UP1, !UPT ;  /* 0x000000193f1d7290 */ /* 0x000fe20008ffe43f */
[----:B------:R-:W-:Y:S01]  /*11710*/  R2UR UR12, R11 ;  /* 0x000000000b0c72ca */ /* 0x000fe200000e0000 */
[----:B------:R-:W-:Y:S01]  /*11720*/  UMOV UR21, 0xf0000 ;  /* 0x000f000000157882 */ /* 0x000fe20000000000 */
[----:B------:R-:W-:Y:S01]  /*11730*/  R2UR UR20, R2 ;  /* 0x00000000021472ca */ /* 0x000fe200000e0000 */
[----:B------:R-:W-:Y:S01]  /*11740*/  UMOV UR16, 0x0 ;  /* 0x0000000000107882 */ /* 0x000fe20000000000 */
[----:B------:R-:W-:Y:S01]  /*11750*/  ISETP.GT.AND P1, PT, R13, 0x1, PT ;  /* 0x000000010d00780c */ /* 0x000fe20003f24270 */
[----:B------:R-:W-:Y:S01]  /*11760*/  UIADD3 UR8, UR15, UR8, URZ ;  /* 0x000000080f087290 */ /* 0x000fe2000fffe03f */
[C---:B------:R-:W-:Y:S01]  /*11770*/  ISETP.NE.AND P0, PT, R5.reuse, 0xe, PT ;  /* 0x0000000e0500780c */ /* 0x040fe20003f05270 */
[----:B------:R-:W-:Y:S01]  /*11780*/  UIADD3.X UR15, URZ, UR25, URZ, UP0, !UPT ;  /* 0x000000193f0f7290 */ /* 0x000fe200087fe43f */
[----:B------:R-:W-:Y:S01]  /*11790*/  VIADD R14, R14, 0x20 ;  /* 0x000000200e0e7836 */ /* 0x000fe20000000000 */
[----:B------:R-:W-:Y:S01]  /*117a0*/  UIADD3 UR18, UR11, 0x1c200, URZ ;  /* 0x0001c2000b127890 */ /* 0x000fe2000fffe03f */
[----:B------:R-:W-:Y:S01]  /*117b0*/  SEL R12, RZ, 0x1, P0 ;  /* 0x00000001ff0c7807 */ /* 0x000fe20000000000 */
[----:B------:R-:W-:Y:S01]  /*117c0*/  UMOV UR17, 0x10000000 ;  /* 0x1000000000117882 */ /* 0x000fe20000000000 */
[----:B------:R-:W-:Y:S01]  /*117d0*/  UMOV UR11, UR19 ;  /* 0x00000013000b7c82 */ /* 0x000fe20008000000 */
[----:B------:R-:W-:-:S02]  /*117e0*/  SEL R5, R5, RZ, P0 ;  /* 0x000000ff05057207 */ /* 0x000fc40000000000 */
[----:B------:R-:W-:Y:S01]  /*117f0*/  LOP3.LUT R3, R3, R12, RZ, 0x3c, !PT ;  /* 0x0000000c03037212 */ /* 0x000fe200078e3cff */
[----:B------:R0:W-:Y:S02]  /*11800*/  UTMALDG.3D.MULTICAST [UR8], [UR14], UR21, desc[UR16] ;  /* 0x000010080e0073b4 */ /* 0x0001e40008011815 */
[----:B0-----:R-:W-:Y:S01]  /*11810*/  UMOV UR8, UR18 ;  /* 0x0000001200087c82 */ /* 0x001fe20008000000 */
[----:B------:R-:W-:Y:S02]  /*11820*/  UMOV UR11, UR20 ;  /* 0x00000014000b7c82 */ /* 0x000fe40008000000 */
[----:B------:R0:W-:Y:S02]  /*11830*/  UTMALDG.3D [UR8], [UR28], desc[UR16] ;  /* 0x000010081c0075b4 */ /* 0x0001e40008011000 */
[----:B0-----:R-:W-:Y:S05]  /*11840*/  @P1 BRA `(.L_x_563) ;  /* 0xfffffffc00381947 */ /* 0x001fea000383ffff */
.L_x_560:
[----:B------:R-:W-:Y:S05]  /*11850*/  BSYNC B1 ;  /* 0x0000000000017941 */ /* 0x000fea0003800000 */
.L_x_559:
[----:B------:R-:W2:Y:S01]  /*11860*/  LDL.LU R16, [R1+0x200] ;  /* 0x0002000001107983 */ /* 0x000ea20000300800 */
[----:B------:R-:W-:Y:S01]  /*11870*/  LOP3.LUT P0, RZ, R10, 0xff, RZ, 0xc0, !PT ;  /* 0x000000ff0aff7812 */ /* 0x000fe2000780c0ff */
[----:B------:R-:W-:Y:S01]  /*11880*/  VIADD R6, R6, UR7 ;  /* 0x0000000706067c36 */ /* 0x000fe20008000000 */
[----:B------:R-:W-:Y:S01]  /*11890*/  ULDC.64 UR8, c[0x0][0x650] ;  /* 0x0001940000087ab9 */ /* 0x000fe20000000a00 */
[----:B------:R-:W3:Y:S01]  /*118a0*/  LDL.LU R15, [R1+0x204] ;  /* 0x00020400010f7983 */ /* 0x000ee20000300800 */
[----:B------:R-:W-:Y:S01]  /*118b0*/  IMAD.U32 R3, RZ, RZ, UR7 ;  /* 0x00000007ff037e24 */ /* 0x000fe2000f8e00ff */
[----:B------:R-:W-:Y:S01]  /*118c0*/  UISETP.GE.U32.AND UP0, UPT, UR7, 0xe, UPT ;  /* 0x0000000e0700788c */ /* 0x000fe2000bf06070 */
[----:B------:R-:W-:Y:S01]  /*118d0*/  BSSY B1, `(.L_x_564) ;  /* 0x0000074000017945 */ /* 0x000fe20003800000 */
[----:B------:R-:W-:Y:S01]  /*118e0*/  IMAD.MOV.U32 R4, RZ, RZ, -0x1 ;  /* 0xffffffffff047424 */ /* 0x000fe200078e00ff */
[----:B------:R-:W-:Y:S01]  /*118f0*/  PRMT R10, RZ, 0x7610, R10 ;  /* 0x00007610ff0a7816 */ /* 0x000fe2000000000a */
[----:B------:R-:W-:-:S02]  /*11900*/  IMAD.MOV.U32 R11, RZ, RZ, -0x1 ;  /* 0xffffffffff0b7424 */ /* 0x000fc400078e00ff */
[----:B------:R-:W-:Y:S02]  /*11910*/  PLOP3.LUT P1, PT, PT, PT, UP0, 0x80, 0x0 ;  /* 0x000000000000781c */ /* 0x000fe40003f2f008 */
[----:B------:R-:W0:Y:S01]  /*11920*/  @P0 S2R R7, SR_CgaCtaId ;  /* 0x0000000000070919 */ /* 0x000e220000008800 */
[----:B------:R-:W-:-:S04]  /*11930*/  @P0 MOV R2, 0x400 ;  /* 0x0000040000020802 */ /* 0x000fc80000000f00 */
[----:B0-----:R-:W-:-:S04]  /*11940*/  @P0 LEA R2, R7, R2, 0x18 ;  /* 0x0000000207020211 */ /* 0x001fc800078ec0ff */
[----:B------:R0:W-:Y:S01]  /*11950*/  @P0 SYNCS.ARRIVE.TRANS64.A1T0 RZ, [R2+URZ+0xf8], RZ ;  /* 0x0000f8ff02ff09a7 */ /* 0x0001e2000810003f */
[----:B------:R-:W-:-:S04]  /*11960*/  ISETP.GT.U32.AND P0, PT, R6, 0xd, PT ;  /* 0x0000000d0600780c */ /* 0x000fc80003f04070 */
[----:B------:R-:W-:Y:S02]  /*11970*/  ISETP.LT.U32.AND P0, PT, R3, 0xe, P0 ;  /* 0x0000000e0300780c */ /* 0x000fe40000701070 */
[----:B0-----:R-:W-:-:S05]  /*11980*/  SHF.R.U32.HI R2, RZ, 0x1, R6 ;  /* 0x00000001ff027819 */ /* 0x001fca0000011606 */
[----:B------:R-:W-:-:S04]  /*11990*/  IMAD.WIDE.U32 R2, R2, -0x6db6db6d, RZ ;  /* 0x9249249302027825 */ /* 0x000fc800078e00ff */
[----:B------:R-:W-:Y:S01]  /*119a0*/  IMAD.MOV.U32 R2, RZ, RZ, -0x1 ;  /* 0xffffffffff027424 */ /* 0x000fe200078e00ff */
[----:B------:R-:W-:Y:S02]  /*119b0*/  SHF.R.U32.HI R5, RZ, 0x2, R3 ;  /* 0x00000002ff057819 */ /* 0x000fe40000011603 */
[----:B------:R-:W-:-:S03]  /*119c0*/  SEL R3, RZ, 0x1, !P0 ;  /* 0x00000001ff037807 */ /* 0x000fc60004000000 */
[----:B------:R-:W-:Y:S01]  /*119d0*/  IMAD R6, R5, -0xe, R6 ;  /* 0xfffffff205067824 */ /* 0x000fe200078e0206 */
[----:B------:R-:W-:Y:S02]  /*119e0*/  LOP3.LUT R0, R0, R3, RZ, 0x3c, !PT ;  /* 0x0000000300007212 */ /* 0x000fe400078e3cff */
[----:B------:R-:W-:Y:S02]  /*119f0*/  PRMT R3, RZ, 0x7610, R3 ;  /* 0x00007610ff037816 */ /* 0x000fe40000000003 */
[----:B------:R-:W-:Y:S02]  /*11a00*/  @P1 LOP3.LUT R0, R0, 0x1, R5, 0x78, !PT ;  /* 0x0000000100001812 */ /* 0x000fe400078e7805 */
[----:B---3--:R-:W-:-:S04]  /*11a10*/  IADD3 R15, P0, R15, UR22, RZ ;  /* 0x000000160f0f7c10 */ /* 0x008fc8000ff1e0ff */
[----:B--2---:R-:W-:Y:S01]  /*11a20*/  IADD3.X R16, R16, UR13, RZ, P0, !PT ;  /* 0x0000000d10107c10 */ /* 0x004fe200087fe4ff */
[----:B------:R0:W-:Y:S01]  /*11a30*/  STL [R1+0x204], R15 ;  /* 0x0002040f01007387 */ /* 0x0001e20000100800 */
[----:B------:R-:W-:-:S03]  /*11a40*/  ISETP.GE.U32.AND P0, PT, R15, UR8, PT ;  /* 0x000000080f007c0c */ /* 0x000fc6000bf06070 */
[----:B------:R0:W-:Y:S01]  /*11a50*/  STL [R1+0x200], R16 ;  /* 0x0002001001007387 */ /* 0x0001e20000100800 */
[----:B------:R-:W-:-:S13]  /*11a60*/  ISETP.GE.U32.AND.EX P0, PT, R16, UR9, PT, P0 ;  /* 0x0000000910007c0c */ /* 0x000fda000bf06100 */
[----:B0-----:R-:W-:Y:S05]  /*11a70*/  @P0 BRA `(.L_x_565) ;  /* 0x0000000400640947 */ /* 0x001fea0003800000 */
[----:B------:R-:W0:Y:S01]  /*11a80*/  S2R R9, SR_CTAID.X ;  /* 0x0000000000097919 */ /* 0x000e220000002500 */
[----:B------:R-:W-:Y:S01]  /*11a90*/  ULDC UR8, c[0x0][0x150] ;  /* 0x0000540000087ab9 */ /* 0x000fe20000000800 */
[----:B------:R-:W1:Y:S01]  /*11aa0*/  LDC R4, c[0x0][0x144] ;  /* 0x00005100ff047b82 */ /* 0x000e620000000800 */
[----:B------:R-:W-:Y:S01]  /*11ab0*/  UISETP.NE.AND UP0, UPT, UR46, URZ, UPT ;  /* 0x0000003f2e00728c */ /* 0x000fe2000bf05270 */
[----:B------:R-:W2:Y:S01]  /*11ac0*/  S2R R5, SR_CTAID.Y ;  /* 0x0000000000057919 */ /* 0x000ea20000002600 */
[----:B------:R-:W-:-:S04]  /*11ad0*/  ULDC UR11, c[0x0][0x630] ;  /* 0x00018c00000b7ab9 */ /* 0x000fc80000000800 */
[----:B------:R-:W-:Y:S01]  /*11ae0*/  PLOP3.LUT P0, PT, PT, PT, UP0, 0x80, 0x0 ;  /* 0x000000000000781c */ /* 0x000fe20003f0f008 */
[----:B------:R-:W3:Y:S01]  /*11af0*/  LDC R12, c[0x0][0x148] ;  /* 0x00005200ff0c7b82 */ /* 0x000ee20000000800 */
[----:B0-----:R-:W-:Y:S02]  /*11b00*/  I2FP.F32.U32 R2, R9 ;  /* 0x0000000900027245 */ /* 0x001fe40000201000 */
[----:B--2---:R-:W-:-:S03]  /*11b10*/  I2FP.F32.U32 R3, R5 ;  /* 0x0000000500037245 */ /* 0x004fc60000201000 */
[----:B------:R-:W-:Y:S01]  /*11b20*/  FMUL R2, R2, UR8 ;  /* 0x0000000802027c20 */ /* 0x000fe20008400000 */
[----:B------:R-:W-:Y:S02]  /*11b30*/  ULDC UR8, c[0x0][0x154] ;  /* 0x0000550000087ab9 */ /* 0x000fe40000000800 */
[----:B------:R-:W-:Y:S01]  /*11b40*/  FMUL R11, R3, UR8 ;  /* 0x00000008030b7c20 */ /* 0x000fe20008400000 */
[----:B------:R-:W-:Y:S02]  /*11b50*/  ULDC.64 UR8, c[0x0][0x628] ;  /* 0x00018a0000087ab9 */ /* 0x000fe40000000a00 */
[----:B------:R-:W0:Y:S08]  /*11b60*/  F2I.U32.TRUNC.NTZ R2, R2 ;  /* 0x0000000200027305 */ /* 0x000e30000020f000 */
[----:B------:R-:W2:Y:S01]  /*11b70*/  F2I.U32.TRUNC.NTZ R11, R11 ;  /* 0x0000000b000b7305 */ /* 0x000ea2000020f000 */
[----:B0-----:R-:W-:-:S02]  /*11b80*/  IMAD.MOV R3, RZ, RZ, -R2 ;  /* 0x000000ffff037224 */ /* 0x001fc400078e0a02 */
[----:B------:R-:W-:Y:S02]  /*11b90*/  IMAD.MOV.U32 R2, RZ, RZ, R15 ;  /* 0x000000ffff027224 */ /* 0x000fe400078e000f */
[----:B-1----:R-:W-:Y:S02]  /*11ba0*/  IMAD R9, R4, R3, R9 ;  /* 0x0000000304097224 */ /* 0x002fe400078e0209 */
[----:B--2---:R-:W-:-:S04]  /*11bb0*/  IMAD.MOV R3, RZ, RZ, -R11 ;  /* 0x000000ffff037224 */ /* 0x004fc800078e0a0b */
[----:B---3--:R-:W-:Y:S01]  /*11bc0*/  @P0 IMAD R9, R12, R3, R5 ;  /* 0x000000030c090224 */ /* 0x008fe200078e0205 */
[----:B------:R-:W-:Y:S01]  /*11bd0*/  ISETP.NE.U32.AND P0, PT, RZ, UR8, PT ;  /* 0x00000008ff007c0c */ /* 0x000fe2000bf05070 */
[----:B------:R-:W-:-:S03]  /*11be0*/  IMAD.MOV.U32 R3, RZ, RZ, R16 ;  /* 0x000000ffff037224 */ /* 0x000fc600078e0010 */
[----:B------:R-:W-:-:S13]  /*11bf0*/  ISETP.NE.AND.EX P0, PT, RZ, UR9, PT, P0 ;  /* 0x00000009ff007c0c */ /* 0x000fda000bf05300 */
[----:B------:R-:W-:Y:S05]  /*11c00*/  @!P0 BRA `(.L_x_566) ;  /* 0x0000000000288947 */ /* 0x000fea0003800000 */
[----:B------:R-:W-:Y:S02]  /*11c10*/  ULDC UR10, c[0x0][0x634] ;  /* 0x00018d00000a7ab9 */ /* 0x000fe40000000800 */
[----:B------:R-:W-:-:S05]  /*11c20*/  IADD3 R3, P0, R15, UR10, RZ ;  /* 0x0000000a0f037c10 */ /* 0x000fca000ff1e0ff */
[----:B------:R-:W-:-:S04]  /*11c30*/  IMAD.X R11, RZ, RZ, R16, P0 ;  /* 0x000000ffff0b7224 */ /* 0x000fc800000e0610 */
[----:B------:R-:W-:-:S04]  /*11c40*/  IMAD.WIDE.U32 R4, R11, UR8, RZ ;  /* 0x000000080b047c25 */ /* 0x000fc8000f8e00ff */
[----:B------:R-:W-:-:S04]  /*11c50*/  IMAD.WIDE.U32 R4, P0, R3, UR9, R4 ;  /* 0x0000000903047c25 */ /* 0x000fc8000f800004 */
[----:B------:R-:W-:-:S04]  /*11c60*/  IMAD.WIDE.U32 R2, R3, UR8, RZ ;  /* 0x0000000803027c25 */ /* 0x000fc8000f8e00ff */
[----:B------:R-:W-:Y:S01]  /*11c70*/  IMAD.MOV.U32 R2, RZ, RZ, R5 ;  /* 0x000000ffff027224 */ /* 0x000fe200078e0005 */
[----:B------:R-:W-:Y:S01]  /*11c80*/  IADD3 RZ, P1, R3, R4, RZ ;  /* 0x0000000403ff7210 */ /* 0x000fe20007f3e0ff */
[----:B------:R-:W-:-:S04]  /*11c90*/  IMAD.X R3, RZ, RZ, RZ, P0 ;  /* 0x000000ffff037224 */ /* 0x000fc800000e06ff */
[----:B------:R-:W-:-:S08]  /*11ca0*/  IMAD.WIDE.U32.X R2, R11, UR9, R2, P1 ;  /* 0x000000090b027c25 */ /* 0x000fd000088e0402 */
.L_x_566:
[--C-:B------:R-:W-:Y:S01]  /*11cb0*/  SHF.R.U64 R11, R2, UR11, R3.reuse ;  /* 0x0000000b020b7c19 */ /* 0x100fe20008001203 */
[----:B------:R-:W-:Y:S01]  /*11cc0*/  ULDC.64 UR8, c[0x0][0x620] ;  /* 0x0001880000087ab9 */ /* 0x000fe20000000a00 */
[----:B------:R-:W-:Y:S01]  /*11cd0*/  SHF.R.U32.HI R2, RZ, UR11, R3 ;  /* 0x0000000bff027c19 */ /* 0x000fe20008011603 */
[----:B------:R-:W-:Y:S01]  /*11ce0*/  IMAD.MOV.U32 R3, RZ, RZ, R16 ;  /* 0x000000ffff037224 */ /* 0x000fe200078e0010 */
[----:B------:R-:W-:Y:S01]  /*11cf0*/  IADD3 R13, P0, RZ, -R11, RZ ;  /* 0x8000000bff0d7210 */ /* 0x000fe20007f1e0ff */
[----:B------:R-:W-:-:S04]  /*11d00*/  ULDC.64 UR10, c[0x0][0x640] ;  /* 0x00019000000a7ab9 */ /* 0x000fc80000000a00 */
[----:B------:R-:W-:Y:S01]  /*11d10*/  IMAD.X R2, RZ, RZ, ~R2, P0 ;  /* 0x000000ffff027224 */ /* 0x000fe200000e0e02 */
[----:B------:R-:W-:-:S03]  /*11d20*/  ISETP.NE.U32.AND P0, PT, RZ, UR10, PT ;  /* 0x0000000aff007c0c */ /* 0x000fc6000bf05070 */
[----:B------:R-:W-:Y:S01]  /*11d30*/  IMAD R2, R2, UR8, RZ ;  /* 0x0000000802027c24 */ /* 0x000fe2000f8e02ff */
[----:B------:R-:W-:-:S03]  /*11d40*/  ISETP.NE.AND.EX P0, PT, RZ, UR11, PT, P0 ;  /* 0x0000000bff007c0c */ /* 0x000fc6000bf05300 */
[----:B------:R-:W-:Y:S02]  /*11d50*/  IMAD R5, R13, UR9, R2 ;  /* 0x000000090d057c24 */ /* 0x000fe4000f8e0202 */
[----:B------:R-:W-:-:S04]  /*11d60*/  IMAD.MOV.U32 R2, RZ, RZ, R15 ;  /* 0x000000ffff027224 */ /* 0x000fc800078e000f */
[----:B------:R-:W-:Y:S01]  /*11d70*/  IMAD.WIDE.U32 R2, R13, UR8, R2 ;  /* 0x000000080d027c25 */ /* 0x000fe2000f8e0002 */
[----:B------:R-:W-:-:S03]  /*11d80*/  ULDC UR8, c[0x0][0x618] ;  /* 0x0001860000087ab9 */ /* 0x000fc60000000800 */
[----:B------:R-:W-:-:S05]  /*11d90*/  IMAD.IADD R3, R3, 0x1, R5 ;  /* 0x0000000103037824 */ /* 0x000fca00078e0205 */
[--C-:B------:R-:W-:Y:S02]  /*11da0*/  SHF.R.U64 R12, R2, UR8, R3.reuse ;  /* 0x00000008020c7c19 */ /* 0x100fe40008001203 */
[----:B------:R-:W-:Y:S01]  /*11db0*/  SHF.R.U32.HI R3, RZ, UR8, R3 ;  /* 0x00000008ff037c19 */ /* 0x000fe20008011603 */
[----:B------:R-:W-:-:S03]  /*11dc0*/  ULDC UR8, c[0x0][0x608] ;  /* 0x0001820000087ab9 */ /* 0x000fc60000000800 */
[--C-:B------:R-:W-:Y:S02]  /*11dd0*/  SHF.R.U64 R13, R12, UR8, R3.reuse ;  /* 0x000000080c0d7c19 */ /* 0x100fe40008001203 */
[----:B------:R-:W-:Y:S01]  /*11de0*/  SHF.R.U32.HI R2, RZ, UR8, R3 ;  /* 0x00000008ff027c19 */ /* 0x000fe20008011603 */
[----:B------:R-:W-:-:S03]  /*11df0*/  ULDC UR8, c[0x0][0x658] ;  /* 0x0001960000087ab9 */ /* 0x000fc60000000800 */
[--C-:B------:R-:W-:Y:S02]  /*11e00*/  SHF.R.U64 R14, R13, UR8, R2.reuse ;  /* 0x000000080d0e7c19 */ /* 0x100fe40008001202 */
[----:B------:R-:W-:-:S03]  /*11e10*/  SHF.R.U32.HI R15, RZ, UR8, R2 ;  /* 0x00000008ff0f7c19 */ /* 0x000fc60008011602 */
[----:B------:R-:W-:Y:S02]  /*11e20*/  IMAD.MOV.U32 R2, RZ, RZ, R14 ;  /* 0x000000ffff027224 */ /* 0x000fe400078e000e */
[----:B------:R-:W-:Y:S01]  /*11e30*/  IMAD.MOV.U32 R3, RZ, RZ, R15 ;  /* 0x000000ffff037224 */ /* 0x000fe200078e000f */
[----:B------:R-:W-:Y:S06]  /*11e40*/  @!P0 BRA `(.L_x_567) ;  /* 0x0000000000288947 */ /* 0x000fec0003800000 */
        /* <DEDUP_REMOVED lines=10> */
.L_x_567:
[----:B------:R-:W-:Y:S01]  /*11ef0*/  ULDC UR8, c[0x0][0x648] ;  /* 0x0001920000087ab9 */ /* 0x000fe20000000800 */
[----:B------:R-:W-:Y:S01]  /*11f00*/  LOP3.LUT R13, R13, UR6, RZ, 0xc0, !PT ;  /* 0x000000060d0d7c12 */ /* 0x000fe2000f8ec0ff */
[----:B------:R-:W-:Y:S01]  /*11f10*/  UISETP.NE.AND UP0, UPT, UR46, URZ, UPT ;  /* 0x0000003f2e00728c */ /* 0x000fe2000bf05270 */
[----:B------:R-:W-:Y:S01]  /*11f20*/  SHF.R.U64 R2, R2, UR8, R3 ;  /* 0x0000000802027c19 */ /* 0x000fe20008001203 */
[----:B------:R-:W-:-:S04]  /*11f30*/  ULDC UR8, c[0x0][0x638] ;  /* 0x00018e0000087ab9 */ /* 0x000fc80000000800 */
[----:B------:R-:W-:Y:S01]  /*11f40*/  IMAD.MOV R3, RZ, RZ, -R2 ;  /* 0x000000ffff037224 */ /* 0x000fe200078e0a02 */
[----:B------:R-:W-:Y:S01]  /*11f50*/  PLOP3.LUT P0, PT, PT, PT, UP0, 0x40, 0x0 ;  /* 0x000000000000781c */ /* 0x000fe20003f0e808 */
[----:B------:R-:W-:Y:S01]  /*11f60*/  IMAD R4, R2, UR5, R13 ;  /* 0x0000000502047c24 */ /* 0x000fe2000f8e020d */
[----:B------:R-:W-:Y:S01]  /*11f70*/  PLOP3.LUT P1, PT, PT, PT, UP0, 0x40, 0x0 ;  /* 0x000000000000781c */ /* 0x000fe20003f2e808 */
[----:B------:R-:W-:Y:S01]  /*11f80*/  IMAD R14, R3, UR8, R14 ;  /* 0x00000008030e7c24 */ /* 0x000fe2000f8e020e */
[----:B------:R-:W-:Y:S01]  /*11f90*/  ULDC UR8, c[0x0][0x610] ;  /* 0x0001840000087ab9 */ /* 0x000fe20000000800 */
[----:B------:R-:W-:Y:S01]  /*11fa0*/  LOP3.LUT R3, R12, UR4, RZ, 0xc0, !PT ;  /* 0x000000040c037c12 */ /* 0x000fe2000f8ec0ff */
[----:B------:R-:W-:Y:S01]  /*11fb0*/  IMAD R9, R4, UR8, R9 ;  /* 0x0000000804097c24 */ /* 0x000fe2000f8e0209 */
[----:B------:R-:W-:-:S03]  /*11fc0*/  ULDC UR8, c[0x0][0x600] ;  /* 0x0001800000087ab9 */ /* 0x000fc60000000800 */
[----:B------:R-:W-:Y:S02]  /*11fd0*/  IMAD R14, R14, UR8, R3 ;  /* 0x000000080e0e7c24 */ /* 0x000fe4000f8e0203 */
[----:B------:R-:W-:-:S03]  /*11fe0*/  IMAD.MOV.U32 R3, RZ, RZ, 0x1 ;  /* 0x00000001ff037424 */ /* 0x000fc600078e00ff */
[----:B------:R-:W-:Y:S02]  /*11ff0*/  SEL R2, R14, R9, P0 ;  /* 0x000000090e027207 */ /* 0x000fe40000000000 */
[----:B------:R-:W-:-:S07]  /*12000*/  SEL R4, R9, R14, P1 ;  /* 0x0000000e09047207 */ /* 0x000fce0000800000 */
.L_x_565:
[----:B------:R-:W-:Y:S05]  /*12010*/  BSYNC B1 ;  /* 0x0000000000017941 */ /* 0x000fea0003800000 */
.L_x_564:
[----:B------:R-:W-:-:S13]  /*12020*/  LOP3.LUT P0, RZ, R3, 0xff, RZ, 0xc0, !PT ;  /* 0x000000ff03ff7812 */ /* 0x000fda000780c0ff */
[----:B------:R-:W-:Y:S05]  /*12030*/  @P0 BRA `(.L_x_568) ;  /* 0xfffffff400040947 */ /* 0x000fea000383ffff */
[----:B------:R-:W-:Y:S05]  /*12040*/  BSYNC B0 ;  /* 0x0000000000007941 */ /* 0x000fea0003800000 */
.L_x_557:
[----:B------:R-:W-:-:S03]  /*12050*/  UMOV UR8, 0xffffffff ;  /* 0xffffffff00087882 */ /* 0x000fc60000000000 */
[----:B------:R-:W-:Y:S05]  /*12060*/  BRA.DIV UR8, `(.L_x_569) ;  /* 0x0000000a08807947 */ /* 0x000fea000b800000 */
[----:B------:R-:W-:-:S13]  /*12070*/  ELECT P6, URZ, PT ;  /* 0x00000000003f782f */ /* 0x000fda00038c0000 */
.L_x_593:
[----:B------:R-:W-:Y:S04]  /*12080*/  BSSY B0, `(.L_x_570) ;  /* 0x0000086000007945 */ /* 0x000fe80003800000 */
[----:B------:R-:W-:Y:S05]  /*12090*/  @!P6 BRA `(.L_x_571) ;  /* 0x000000080010e947 */ /* 0x000fea0003800000 */
[----:B------:R-:W-:-:S04]  /*120a0*/  ULOP3.LUT UR8, UR40, 0x2, URZ, 0xfc, !UPT ;  /* 0x0000000228087892 */ /* 0x000fc8000f8efc3f */
[----:B------:R-:W-:-:S06]  /*120b0*/  UISETP.NE.AND UP0, UPT, UR8, 0x3, UPT ;  /* 0x000000030800788c */ /* 0x000fcc000bf05270 */
[----:B------:R-:W-:-:S13]  /*120c0*/  PLOP3.LUT P0, PT, PT, PT, UP0, 0x80, 0x0 ;  /* 0x000000000000781c */ /* 0x000fda0003f0f008 */
[----:B------:R-:W-:Y:S05]  /*120d0*/  @!P0 BRA `(.L_x_572) ;  /* 0x0000000000048947 */ /* 0x000fea0003800000 */
[----:B------:R-:W-:Y:S01]  /*120e0*/  BPT.TRAP 0x1 ;  /* 0x000000040000795c */ /* 0x000fe20000300000 */
.L_x_572:
[----:B------:R-:W0:Y:S01]  /*120f0*/  S2R R3, SR_CgaCtaId ;  /* 0x0000000000037919 */ /* 0x000e220000008800 */
[----:B------:R-:W-:-:S04]  /*12100*/  MOV R2, 0x400 ;  /* 0x0000040000027802 */ /* 0x000fc80000000f00 */
[----:B0-----:R-:W-:Y:S02]  /*12110*/  LEA R3, R3, R2, 0x18 ;  /* 0x0000000203037211 */ /* 0x001fe400078ec0ff */
[----:B------:R-:W-:-:S03]  /*12120*/  SHF.L.U32 R2, R0, 0x1f, RZ ;  /* 0x0000001f00027819 */ /* 0x000fc600000006ff */
[----:B------:R-:W-:-:S04]  /*12130*/  VIADD R3, R3, 0x70 ;  /* 0x0000007003037836 */ /* 0x000fc80000000000 */
[----:B------:R-:W-:-:S04]  /*12140*/  IMAD R5, R6, 0x8, R3 ;  /* 0x0000000806057824 */ /* 0x000fc800078e0203 */
[----:B------:R-:W0:Y:S02]  /*12150*/  SYNCS.PHASECHK.TRANS64.TRYWAIT P0, [R5+URZ], R2 ;  /* 0x00000002050075a7 */ /* 0x000e24000800017f */
[----:B0-----:R-:W-:Y:S05]  /*12160*/  @!P0 BRA `(.L_x_573) ;  /* 0x0000000800608947 */ /* 0x001fea0003800000 */
.L_x_594:
[----:B------:R-:W-:-:S05]  /*12170*/  VIADD R6, R6, 0x1 ;  /* 0x0000000106067836 */ /* 0x000fca0000000000 */
[----:B------:R-:W-:-:S04]  /*12180*/  ISETP.NE.AND P0, PT, R6, 0xe, PT ;  /* 0x0000000e0600780c */ /* 0x000fc80003f05270 */
[----:B0-----:R-:W-:Y:S02]  /*12190*/  SEL R5, RZ, 0x1, P0 ;  /* 0x00000001ff057807 */ /* 0x001fe40000000000 */
[----:B------:R-:W-:Y:S02]  /*121a0*/  SEL R6, R6, RZ, P0 ;  /* 0x000000ff06067207 */ /* 0x000fe40000000000 */
[----:B------:R-:W-:-:S03]  /*121b0*/  LOP3.LUT R5, R0, R5, RZ, 0x3c, !PT ;  /* 0x0000000500057212 */ /* 0x000fc600078e3cff */
[----:B------:R-:W-:Y:S01]  /*121c0*/  IMAD R7, R6, 0x8, R3 ;  /* 0x0000000806077824 */ /* 0x000fe200078e0203 */
[----:B------:R-:W-:-:S04]  /*121d0*/  SHF.L.U32 R0, R5, 0x1f, RZ ;  /* 0x0000001f05007819 */ /* 0x000fc800000006ff */
[----:B------:R-:W0:Y:S02]  /*121e0*/  SYNCS.PHASECHK.TRANS64.TRYWAIT P0, [R7+URZ], R0 ;  /* 0x00000000070075a7 */ /* 0x000e24000800017f */
[----:B0-----:R-:W-:Y:S05]  /*121f0*/  @!P0 BRA `(.L_x_574) ;  /* 0x0000000800508947 */ /* 0x001fea0003800000 */
.L_x_595:
[----:B0-----:R-:W-:-:S05]  /*12200*/  VIADD R0, R6, 0x1 ;  /* 0x0000000106007836 */ /* 0x001fca0000000000 */
[----:B------:R-:W-:-:S04]  /*12210*/  ISETP.NE.AND P0, PT, R0, 0xe, PT ;  /* 0x0000000e0000780c */ /* 0x000fc80003f05270 */
[----:B------:R-:W-:Y:S02]  /*12220*/  SEL R2, RZ, 0x1, P0 ;  /* 0x00000001ff027807 */ /* 0x000fe40000000000 */
[----:B------:R-:W-:Y:S02]  /*12230*/  SEL R4, R0, RZ, P0 ;  /* 0x000000ff00047207 */ /* 0x000fe40000000000 */
[----:B------:R-:W-:-:S03]  /*12240*/  LOP3.LUT R5, R5, R2, RZ, 0x3c, !PT ;  /* 0x0000000205057212 */ /* 0x000fc600078e3cff */
[----:B------:R-:W-:Y:S01]  /*12250*/  IMAD R7, R4, 0x8, R3 ;  /* 0x0000000804077824 */ /* 0x000fe200078e0203 */
[----:B------:R-:W-:-:S04]  /*12260*/  SHF.L.U32 R0, R5, 0x1f, RZ ;  /* 0x0000001f05007819 */ /* 0x000fc800000006ff */
[----:B------:R-:W0:Y:S02]  /*12270*/  SYNCS.PHASECHK.TRANS64.TRYWAIT P0, [R7+URZ], R0 ;  /* 0x00000000070075a7 */ /* 0x000e24000800017f */
[----:B0-----:R-:W-:Y:S05]  /*12280*/  @!P0 BRA `(.L_x_575) ;  /* 0x0000000800408947 */ /* 0x001fea0003800000 */
.L_x_596:
        /* <DEDUP_REMOVED lines=9> */
.L_x_597:
        /* <DEDUP_REMOVED lines=9> */
.L_x_598:
        /* <DEDUP_REMOVED lines=9> */
.L_x_599:
        /* <DEDUP_REMOVED lines=9> */
.L_x_600:
        /* <DEDUP_REMOVED lines=9> */
.L_x_601:
        /* <DEDUP_REMOVED lines=9> */
.L_x_602:
        /* <DEDUP_REMOVED lines=9> */
.L_x_603:
        /* <DEDUP_REMOVED lines=9> */
.L_x_604:
        /* <DEDUP_REMOVED lines=9> */
.L_x_605:
        /* <DEDUP_REMOVED lines=9> */
.L_x_606:
[----:B0-----:R-:W-:-:S05]  /*12830*/  VIADD R0, R4, 0x1 ;  /* 0x0000000104007836 */ /* 0x001fca0000000000 */
[----:B------:R-:W-:-:S04]  /*12840*/  ISETP.NE.AND P0, PT, R0, 0xe, PT ;  /* 0x0000000e0000780c */ /* 0x000fc80003f05270 */
[----:B------:R-:W-:Y:S02]  /*12850*/  SEL R2, RZ, 0x1, P0 ;  /* 0x00000001ff027807 */ /* 0x000fe40000000000 */
[----:B------:R-:W-:Y:S02]  /*12860*/  SEL R0, R0, RZ, P0 ;  /* 0x000000ff00007207 */ /* 0x000fe40000000000 */
[----:B------:R-:W-:-:S03]  /*12870*/  LOP3.LUT R2, R5, R2, RZ, 0x3c, !PT ;  /* 0x0000000205027212 */ /* 0x000fc600078e3cff */
[----:B------:R-:W-:Y:S01]  /*12880*/  IMAD R3, R0, 0x8, R3 ;  /* 0x0000000800037824 */ /* 0x000fe200078e0203 */
[----:B------:R-:W-:-:S07]  /*12890*/  SHF.L.U32 R0, R2, 0x1f, RZ ;  /* 0x0000001f02007819 */ /* 0x000fce00000006ff */
.L_x_586:
[----:B0-----:R0:W1:Y:S02]  /*128a0*/  SYNCS.PHASECHK.TRANS64.TRYWAIT P0, [R3+URZ], R0 ;  /* 0x00000000030075a7 */ /* 0x001064000800017f */
[----:B-1----:R-:W-:Y:S05]  /*128b0*/  @!P0 NANOSLEEP.SYNCS 0x989680 ;  /* 0x009896800000895d */ /* 0x002fea0003900000 */
[----:B------:R-:W1:Y:S02]  /*128c0*/  @!P0 SYNCS.PHASECHK.TRANS64 P0, [R3+URZ], R0 ;  /* 0x00000000030085a7 */ /* 0x000e64000800007f */
[----:B-1----:R-:W-:Y:S05]  /*128d0*/  @!P0 BRA `(.L_x_586) ;  /* 0xfffffffc00f08947 */ /* 0x002fea000383ffff */
.L_x_571:
[----:B------:R-:W-:Y:S05]  /*128e0*/  BSYNC B0 ;  /* 0x0000000000007941 */ /* 0x000fea0003800000 */
.L_x_570:
[----:B------:R-:W-:Y:S05]  /*128f0*/  EXIT ;  /* 0x000000000000794d */ /* 0x000fea0003800000 */
.L_x_22:
[----:B--2---:R2:W3:Y:S02]  /*12900*/  SYNCS.PHASECHK.TRANS64.TRYWAIT P1, [R3+URZ], R2 ;  /* 0x00000002030075a7 */ /* 0x0044e4000802017f */
[----:B---3--:R-:W-:Y:S05]  /*12910*/  @!P1 NANOSLEEP.SYNCS 0x989680 ;  /* 0x009896800000995d */ /* 0x008fea0003900000 */
[----:B------:R-:W3:Y:S02]  /*12920*/  @!P1 SYNCS.PHASECHK.TRANS64 P1, [R3+URZ], R2 ;  /* 0x00000002030095a7 */ /* 0x000ee4000802007f */
[----:B---3--:R-:W-:Y:S05]  /*12930*/  @!P1 BRA `(.L_x_22) ;  /* 0xfffffffc00f09947 */ /* 0x008fea000383ffff */
[----:B------:R-:W-:Y:S05]  /*12940*/  BRA `(.L_x_21) ;  /* 0xfffffeec00b07947 */ /* 0x000fea000383ffff */
.L_x_27:
[----:B-1----:R1:W2:Y:S02]  /*12950*/  SYNCS.PHASECHK.TRANS64.TRYWAIT P1, [R5+URZ], R6 ;  /* 0x00000006050075a7 */ /* 0x0022a4000802017f */
[----:B--2---:R-:W-:Y:S05]  /*12960*/  @!P1 NANOSLEEP.SYNCS 0x989680 ;  /* 0x009896800000995d */ /* 0x004fea0003900000 */
[----:B------:R-:W2:Y:S02]  /*12970*/  @!P1 SYNCS.PHASECHK.TRANS64 P1, [R5+URZ], R6 ;  /* 0x00000006050095a7 */ /* 0x000ea4000802007f */
[----:B--2---:R-:W-:Y:S05]  /*12980*/  @!P1 BRA `(.L_x_27) ;  /* 0xfffffffc00f09947 */ /* 0x004fea000383ffff */
[----:B------:R-:W-:Y:S05]  /*12990*/  BRA `(.L_x_26) ;  /* 0xfffffef400547947 */ /* 0x000fea000383ffff */
.L_x_558:
[----:B------:R-:W-:Y:S01]  /*129a0*/  BSSY B1, `(.L_x_587) ;  /* 0x0000006000017945 */ /* 0x000fe20003800000 */
[----:B------:R-:W-:-:S07]  /*129b0*/  IMAD.MOV.U32 R15, RZ, RZ, -0x1 ;  /* 0xffffffffff0f7424 */ /* 0x000fce00078e00ff */
[----:B------:R-:W-:Y:S05]  /*129c0*/  WARPSYNC.COLLECTIVE R15, `(.L_x_588) ;  /* 0x000000000f0c7348 */ /* 0x000fea0003c00000 */
[----:B------:R-:W-:Y:S02]  /*129d0*/  ELECT P6, UR62, PT ;  /* 0x00000000003e782f */ /* 0x000fe400038c0000 */
[----:B------:R-:W-:Y:S01]  /*129e0*/  MOV R14, UR62 ;  /* 0x0000003e000e7c02 */ /* 0x000fe20008000f00 */
[----:B------:R-:W-:Y:S10]  /*129f0*/  ENDCOLLECTIVE ;  /* 0x000000000000791b */ /* 0x000ff40003800000 */
.L_x_588:
[----:B------:R-:W-:Y:S05]  /*12a00*/  BSYNC B1 ;  /* 0x0000000000017941 */ /* 0x000fea0003800000 */
.L_x_587:
[----:B------:R-:W-:Y:S05]  /*12a10*/  BRA `(.L_x_589) ;  /* 0xffffffe800987947 */ /* 0x000fea000383ffff */
.L_x_561:
[----:B0-----:R0:W1:Y:S02]  /*12a20*/  SYNCS.PHASECHK.TRANS64.TRYWAIT P0, [R12+URZ+0x70], R9 ;  /* 0x000070090c0075a7 */ /* 0x001064000800017f */
[----:B-1----:R-:W-:Y:S05]  /*12a30*/  @!P0 NANOSLEEP.SYNCS 0x989680 ;  /* 0x009896800000895d */ /* 0x002fea0003900000 */
[----:B------:R-:W1:Y:S02]  /*12a40*/  @!P0 SYNCS.PHASECHK.TRANS64 P0, [R12+URZ+0x70], R9 ;  /* 0x000070090c0085a7 */ /* 0x000e64000800007f */
[----:B-1----:R-:W-:Y:S05]  /*12a50*/  @!P0 BRA `(.L_x_561) ;  /* 0xfffffffc00f08947 */ /* 0x002fea000383ffff */
[----:B------:R-:W-:Y:S05]  /*12a60*/  BRA `(.L_x_590) ;  /* 0xffffffe800d87947 */ /* 0x000fea000383ffff */
.L_x_569:
[----:B------:R-:W-:Y:S01]  /*12a70*/  BSSY B0, `(.L_x_591) ;  /* 0x0000006000007945 */ /* 0x000fe20003800000 */
[----:B------:R-:W-:-:S07]  /*12a80*/  IMAD.MOV.U32 R15, RZ, RZ, -0x1 ;  /* 0xffffffffff0f7424 */ /* 0x000fce00078e00ff */
[----:B------:R-:W-:Y:S05]  /*12a90*/  WARPSYNC.COLLECTIVE R15, `(.L_x_592) ;  /* 0x000000000f0c7348 */ /* 0x000fea0003c00000 */
[----:B------:R-:W-:Y:S02]  /*12aa0*/  ELECT P6, UR62, PT ;  /* 0x00000000003e782f */ /* 0x000fe400038c0000 */
[----:B------:R-:W-:Y:S01]  /*12ab0*/  MOV R14, UR62 ;  /* 0x0000003e000e7c02 */ /* 0x000fe20008000f00 */
[----:B------:R-:W-:Y:S10]  /*12ac0*/  ENDCOLLECTIVE ;  /* 0x000000000000791b */ /* 0x000ff40003800000 */
.L_x_592:
[----:B------:R-:W-:Y:S05]  /*12ad0*/  BSYNC B0 ;  /* 0x0000000000007941 */ /* 0x000fea0003800000 */
.L_x_591:
[----:B------:R-:W-:Y:S05]  /*12ae0*/  BRA `(.L_x_593) ;  /* 0xfffffff400647947 */ /* 0x000fea000383ffff */
.L_x_573:
[----:B0-----:R0:W1:Y:S02]  /*12af0*/  SYNCS.PHASECHK.TRANS64.TRYWAIT P0, [R5+URZ], R2 ;  /* 0x00000002050075a7 */ /* 0x001064000800017f */
[----:B-1----:R-:W-:Y:S05]  /*12b00*/  @!P0 NANOSLEEP.SYNCS 0x989680 ;  /* 0x009896800000895d */ /* 0x002fea0003900000 */
[----:B------:R-:W1:Y:S02]  /*12b10*/  @!P0 SYNCS.PHASECHK.TRANS64 P0, [R5+URZ], R2 ;  /* 0x00000002050085a7 */ /* 0x000e64000800007f */
[----:B-1----:R-:W-:Y:S05]  /*12b20*/  @!P0 BRA `(.L_x_573) ;  /* 0xfffffffc00f08947 */ /* 0x002fea000383ffff */
[----:B------:R-:W-:Y:S05]  /*12b30*/  BRA `(.L_x_594) ;  /* 0xfffffff4008c7947 */ /* 0x000fea000383ffff */
.L_x_574:
[----:B0-----:R0:W1:Y:S02]  /*12b40*/  SYNCS.PHASECHK.TRANS64.TRYWAIT P0, [R7+URZ], R0 ;  /* 0x00000000070075a7 */ /* 0x001064000800017f */
[----:B-1----:R-:W-:Y:S05]  /*12b50*/  @!P0 NANOSLEEP.SYNCS 0x989680 ;  /* 0x009896800000895d */ /* 0x002fea0003900000 */
[----:B------:R-:W1:Y:S02]  /*12b60*/  @!P0 SYNCS.PHASECHK.TRANS64 P0, [R7+URZ], R0 ;  /* 0x00000000070085a7 */ /* 0x000e64000800007f */
[----:B-1----:R-:W-:Y:S05]  /*12b70*/  @!P0 BRA `(.L_x_574) ;  /* 0xfffffffc00f08947 */ /* 0x002fea000383ffff */
[----:B------:R-:W-:Y:S05]  /*12b80*/  BRA `(.L_x_595) ;  /* 0xfffffff4009c7947 */ /* 0x000fea000383ffff */
.L_x_575:
[----:B0-----:R0:W1:Y:S02]  /*12b90*/  SYNCS.PHASECHK.TRANS64.TRYWAIT P0, [R7+URZ], R0 ;  /* 0x00000000070075a7 */ /* 0x001064000800017f */
[----:B-1----:R-:W-:Y:S05]  /*12ba0*/  @!P0 NANOSLEEP.SYNCS 0x989680 ;  /* 0x009896800000895d */ /* 0x002fea0003900000 */
[----:B------:R-:W1:Y:S02]  /*12bb0*/  @!P0 SYNCS.PHASECHK.TRANS64 P0, [R7+URZ], R0 ;  /* 0x00000000070085a7 */ /* 0x000e64000800007f */
[----:B-1----:R-:W-:Y:S05]  /*12bc0*/  @!P0 BRA `(.L_x_575) ;  /* 0xfffffffc00f08947 */ /* 0x002fea000383ffff */
[----:B------:R-:W-:Y:S05]  /*12bd0*/  BRA `(.L_x_596) ;  /* 0xfffffff400ac7947 */ /* 0x000fea000383ffff */
.L_x_576:
[----:B0-----:R0:W1:Y:S02]  /*12be0*/  SYNCS.PHASECHK.TRANS64.TRYWAIT P0, [R7+URZ], R0 ;  /* 0x00000000070075a7 */ /* 0x001064000800017f */
[----:B-1----:R-:W-:Y:S05]  /*12bf0*/  @!P0 NANOSLEEP.SYNCS 0x989680 ;  /* 0x009896800000895d */ /* 0x002fea0003900000 */
[----:B------:R-:W1:Y:S02]  /*12c00*/  @!P0 SYNCS.PHASECHK.TRANS64 P0, [R7+URZ], R0 ;  /* 0x00000000070085a7 */ /* 0x000e64000800007f */
[----:B-1----:R-:W-:Y:S05]  /*12c10*/  @!P0 BRA `(.L_x_576) ;  /* 0xfffffffc00f08947 */ /* 0x002fea000383ffff */
[----:B------:R-:W-:Y:S05]  /*12c20*/  BRA `(.L_x_597) ;  /* 0xfffffff400bc7947 */ /* 0x000fea000383ffff */
.L_x_577:
[----:B0-----:R0:W1:Y:S02]  /*12c30*/  SYNCS.PHASECHK.TRANS64.TRYWAIT P0, [R7+URZ], R0 ;  /* 0x00000000070075a7 */ /* 0x001064000800017f */
[----:B-1----:R-:W-:Y:S05]  /*12c40*/  @!P0 NANOSLEEP.SYNCS 0x989680 ;  /* 0x009896800000895d */ /* 0x002fea0003900000 */
[----:B------:R-:W1:Y:S02]  /*12c50*/  @!P0 SYNCS.PHASECHK.TRANS64 P0, [R7+URZ], R0 ;  /* 0x00000000070085a7 */ /* 0x000e64000800007f */
[----:B-1----:R-:W-:Y:S05]  /*12c60*/  @!P0 BRA `(.L_x_577) ;  /* 0xfffffffc00f08947 */ /* 0x002fea000383ffff */
[----:B------:R-:W-:Y:S05]  /*12c70*/  BRA `(.L_x_598) ;  /* 0xfffffff400cc7947 */ /* 0x000fea000383ffff */
.L_x_578:
[----:B0-----:R0:W1:Y:S02]  /*12c80*/  SYNCS.PHASECHK.TRANS64.TRYWAIT P0, [R7+URZ], R0 ;  /* 0x00000000070075a7 */ /* 0x001064000800017f */
[----:B-1----:R-:W-:Y:S05]  /*12c90*/  @!P0 NANOSLEEP.SYNCS 0x989680 ;  /* 0x009896800000895d */ /* 0x002fea0003900000 */
[----:B------:R-:W1:Y:S02]  /*12ca0*/  @!P0 SYNCS.PHASECHK.TRANS64 P0, [R7+URZ], R0 ;  /* 0x00000000070085a7 */ /* 0x000e64000800007f */
[----:B-1----:R-:W-:Y:S05]  /*12cb0*/  @!P0 BRA `(.L_x_578) ;  /* 0xfffffffc00f08947 */ /* 0x002fea000383ffff */
[----:B------:R-:W-:Y:S05]  /*12cc0*/  BRA `(.L_x_599) ;  /* 0xfffffff400dc7947 */ /* 0x000fea000383ffff */
.L_x_579:
[----:B0-----:R0:W1:Y:S02]  /*12cd0*/  SYNCS.PHASECHK.TRANS64.TRYWAIT P0, [R7+URZ], R0 ;  /* 0x00000000070075a7 */ /* 0x001064000800017f */
[----:B-1----:R-:W-:Y:S05]  /*12ce0*/  @!P0 NANOSLEEP.SYNCS 0x989680 ;  /* 0x009896800000895d */ /* 0x002fea0003900000 */
[----:B------:R-:W1:Y:S02]  /*12cf0*/  @!P0 SYNCS.PHASECHK.TRANS64 P0, [R7+URZ], R0 ;  /* 0x00000000070085a7 */ /* 0x000e64000800007f */
[----:B-1----:R-:W-:Y:S05]  /*12d00*/  @!P0 BRA `(.L_x_579) ;  /* 0xfffffffc00f08947 */ /* 0x002fea000383ffff */
[----:B------:R-:W-:Y:S05]  /*12d10*/  BRA `(.L_x_600) ;  /* 0xfffffff400ec7947 */ /* 0x000fea000383ffff */
.L_x_580:
[----:B0-----:R0:W1:Y:S02]  /*12d20*/  SYNCS.PHASECHK.TRANS64.TRYWAIT P0, [R7+URZ], R0 ;  /* 0x00000000070075a7 */ /* 0x001064000800017f */
[----:B-1----:R-:W-:Y:S05]  /*12d30*/  @!P0 NANOSLEEP.SYNCS 0x989680 ;  /* 0x009896800000895d */ /* 0x002fea0003900000 */
[----:B------:R-:W1:Y:S02]  /*12d40*/  @!P0 SYNCS.PHASECHK.TRANS64 P0, [R7+URZ], R0 ;  /* 0x00000000070085a7 */ /* 0x000e64000800007f */
[----:B-1----:R-:W-:Y:S05]  /*12d50*/  @!P0 BRA `(.L_x_580) ;  /* 0xfffffffc00f08947 */ /* 0x002fea000383ffff */
[----:B------:R-:W-:Y:S05]  /*12d60*/  BRA `(.L_x_601) ;  /* 0xfffffff400fc7947 */ /* 0x000fea000383ffff */
.L_x_581:
[----:B0-----:R0:W1:Y:S02]  /*12d70*/  SYNCS.PHASECHK.TRANS64.TRYWAIT P0, [R7+URZ], R0 ;  /* 0x00000000070075a7 */ /* 0x001064000800017f */
[----:B-1----:R-:W-:Y:S05]  /*12d80*/  @!P0 NANOSLEEP.SYNCS 0x989680 ;  /* 0x009896800000895d */ /* 0x002fea0003900000 */
[----:B------:R-:W1:Y:S02]  /*12d90*/  @!P0 SYNCS.PHASECHK.TRANS64 P0, [R7+URZ], R0 ;  /* 0x00000000070085a7 */ /* 0x000e64000800007f */
[----:B-1----:R-:W-:Y:S05]  /*12da0*/  @!P0 BRA `(.L_x_581) ;  /* 0xfffffffc00f08947 */ /* 0x002fea000383ffff */
[----:B------:R-:W-:Y:S05]  /*12db0*/  BRA `(.L_x_602) ;  /* 0xfffffff8000c7947 */ /* 0x000fea000383ffff */
.L_x_582:
[----:B0-----:R0:W1:Y:S02]  /*12dc0*/  SYNCS.PHASECHK.TRANS64.TRYWAIT P0, [R7+URZ], R0 ;  /* 0x00000000070075a7 */ /* 0x001064000800017f */
[----:B-1----:R-:W-:Y:S05]  /*12dd0*/  @!P0 NANOSLEEP.SYNCS 0x989680 ;  /* 0x009896800000895d */ /* 0x002fea0003900000 */
[----:B------:R-:W1:Y:S02]  /*12de0*/  @!P0 SYNCS.PHASECHK.TRANS64 P0, [R7+URZ], R0 ;  /* 0x00000000070085a7 */ /* 0x000e64000800007f */
[----:B-1----:R-:W-:Y:S05]  /*12df0*/  @!P0 BRA `(.L_x_582) ;  /* 0xfffffffc00f08947 */ /* 0x002fea000383ffff */
[----:B------:R-:W-:Y:S05]  /*12e00*/  BRA `(.L_x_603) ;  /* 0xfffffff8001c7947 */ /* 0x000fea000383ffff */
.L_x_583:
[----:B0-----:R0:W1:Y:S02]  /*12e10*/  SYNCS.PHASECHK.TRANS64.TRYWAIT P0, [R7+URZ], R0 ;  /* 0x00000000070075a7 */ /* 0x001064000800017f */
[----:B-1----:R-:W-:Y:S05]  /*12e20*/  @!P0 NANOSLEEP.SYNCS 0x989680 ;  /* 0x009896800000895d */ /* 0x002fea0003900000 */
[----:B------:R-:W1:Y:S02]  /*12e30*/  @!P0 SYNCS.PHASECHK.TRANS64 P0, [R7+URZ], R0 ;  /* 0x00000000070085a7 */ /* 0x000e64000800007f */
[----:B-1----:R-:W-:Y:S05]  /*12e40*/  @!P0 BRA `(.L_x_583) ;  /* 0xfffffffc00f08947 */ /* 0x002fea000383ffff */
[----:B------:R-:W-:Y:S05]  /*12e50*/  BRA `(.L_x_604) ;  /* 0xfffffff8002c7947 */ /* 0x000fea000383ffff */
.L_x_584:
[----:B0-----:R0:W1:Y:S02]  /*12e60*/  SYNCS.PHASECHK.TRANS64.TRYWAIT P0, [R7+URZ], R0 ;  /* 0x00000000070075a7 */ /* 0x001064000800017f */
[----:B-1----:R-:W-:Y:S05]  /*12e70*/  @!P0 NANOSLEEP.SYNCS 0x989680 ;  /* 0x009896800000895d */ /* 0x002fea0003900000 */
[----:B------:R-:W1:Y:S02]  /*12e80*/  @!P0 SYNCS.PHASECHK.TRANS64 P0, [R7+URZ], R0 ;  /* 0x00000000070085a7 */ /* 0x000e64000800007f */
[----:B-1----:R-:W-:Y:S05]  /*12e90*/  @!P0 BRA `(.L_x_584) ;  /* 0xfffffffc00f08947 */ /* 0x002fea000383ffff */
[----:B------:R-:W-:Y:S05]  /*12ea0*/  BRA `(.L_x_605) ;  /* 0xfffffff8003c7947 */ /* 0x000fea000383ffff */
.L_x_585:
[----:B0-----:R0:W1:Y:S02]  /*12eb0*/  SYNCS.PHASECHK.TRANS64.TRYWAIT P0, [R7+URZ], R0 ;  /* 0x00000000070075a7 */ /* 0x001064000800017f */
[----:B-1----:R-:W-:Y:S05]  /*12ec0*/  @!P0 NANOSLEEP.SYNCS 0x989680 ;  /* 0x009896800000895d */ /* 0x002fea0003900000 */
[----:B------:R-:W1:Y:S02]  /*12ed0*/  @!P0 SYNCS.PHASECHK.TRANS64 P0, [R7+URZ], R0 ;  /* 0x00000000070085a7 */ /* 0x000e64000800007f */
[----:B-1----:R-:W-:Y:S05]  /*12ee0*/  @!P0 BRA `(.L_x_585) ;  /* 0xfffffffc00f08947 */ /* 0x002fea000383ffff */
[----:B------:R-:W-:Y:S05]  /*12ef0*/  BRA `(.L_x_606) ;  /* 0xfffffff8004c7947 */ /* 0x000fea000383ffff */
.L_x_607:
[----:B------:R-:W-:-:S00]  /*12f00*/  BRA `(.L_x_607) ;  /* 0xfffffffc00fc7947 */ /* 0x000fc0000383ffff */
[----:B------:R-:W-:-:S00]  /*12f10*/  NOP ;  /* 0x0000000000007918 */ /* 0x000fc00000000000 */
        /* <DEDUP_REMOVED lines=14> */
.L_x_608:


//--------------------- .nv.global.init           --------------------------
	.section	.nv.global.init,"aw",@progbits
.nv.global.init:
	.type		$str$22,@object
	.size		$str$22,($str$23 - $str$22)
$str$22:
        /*0000*/ 	.byte	0x6b, 0x5f, 0x74, 0x69, 0x6c, 0x65, 0x5f, 0x63, 0x6f, 0x75, 0x6e, 0x74, 0x20, 0x3e, 0x3d, 0x20
        /*0010*/ 	.byte	0x31, 0x00
	.type		$str$23,@object
	.size		$str$23,(__unnamed_1 - $str$23)
$str$23:
        /*0012*/ 	.byte	0x2f, 0x74, 0x6d, 0x70, 0x2f, 0x63, 0x75, 0x74, 0x6c, 0x61, 0x73, 0x73, 0x5f, 0x73, 0x77, 0x65
        /*0022*/ 	.byte	0x65, 0x70, 0x5f, 0x73, 0x72, 0x63, 0x2f, 0x69, 0x6e, 0x63, 0x6c, 0x75, 0x64, 0x65, 0x2f, 0x63
        /*0032*/ 	.byte	0x75, 0x74, 0x6c, 0x61, 0x73, 0x73, 0x2f, 0x67, 0x65, 0x6d, 0x6d, 0x2f, 0x63, 0x6f, 0x6c, 0x6c
        /*0042*/ 	.byte	0x65, 0x63, 0x74, 0x69, 0x76, 0x65, 0x2f, 0x73, 0x6d, 0x39, 0x30, 0x5f, 0x6d, 0x6d, 0x61, 0x5f
        /*0052*/ 	.byte	0x74, 0x6d, 0x61, 0x5f, 0x67, 0x6d, 0x6d, 0x61, 0x5f, 0x73, 0x73, 0x5f, 0x77, 0x61, 0x72, 0x70
        /*0062*/ 	.byte	0x73, 0x70, 0x65, 0x63, 0x69, 0x61, 0x6c, 0x69, 0x7a, 0x65, 0x64, 0x2e, 0x68, 0x70, 0x70, 0x00
	.type		__unnamed_1,@object
	.size		__unnamed_1,(.L_0 - __unnamed_1)
__unnamed_1:
        /* <DEDUP_REMOVED lines=173> */
        /*0b42*/ 	.byte	0x65, 0x3a, 0x3a, 0x69, 0x64, 0x65, 0x6e, 0x74, 0x69, 0x74, 0x79, 0x5d, 0x00
.L_0:


//--------------------- .nv.shared._ZN7cutlass13device_kernelINS_4gemm6kernel13GemmUniversalIN4cute5tupleIJiiiiEEENS1_10collective13CollectiveMmaINS1_34MainloopSm90TmaGmmaWarpSpecializedILi14ENS5_IJNS4_1CILi1EEENSA_ILi4EEESB_EEENS1_35KernelTmaWarpSpecializedCooperativeEEENS5_IJNSA_ILi256EEESG_NSA_ILi32EEEEEEaNS5_IJlSB_lEEEaSJ_NS4_8TiledMMAINS4_8MMA_AtomIJNS4_4SM904GMMA27MMA_64x256x32_S32S8S8_SS_TNEEEENS4_6LayoutINS5_IJNSA_ILi2EEESB_SB_EEENS5_IJSB_NSA_ILi0EEEST_EEEEENS5_IJNS4_10UnderscoreESW_SW_EEEEENS4_23SM90_TMA_LOAD_MULTICASTENS4_14ComposedLayoutINS4_7SwizzleILi1ELi4ELi3EEENS4_18smem_ptr_flag_bitsILi8EEENSQ_INS5_IJNSA_ILi8EEESH_EEENS5_IJSH_SB_EEEEEEEvNS4_8identityENS4_13SM90_TMA_LOADES19_vS1A_EENS_8epilogue10collective6detail29Sm90TmaWarpSpecializedAdapterINS1E_15DefaultEpilogueIaSJ_SJ_NS1D_6thread17LinearCombinationIaLi1EiiLNS1I_9ScaleType4KindE0ELNS_15FloatRoundStyleE2EaEENS1_15EpilogueDefaultEEEEEvvEEEEvNT_6ParamsE --------------------------
	.section	.nv.shared._ZN7cutlass13device_kernelINS_4gemm6kernel13GemmUniversalIN4cute5tupleIJiiiiEEENS1_10collective13CollectiveMmaINS1_34MainloopSm90TmaGmmaWarpSpecializedILi14ENS5_IJNS4_1CILi1EEENSA_ILi4EEESB_EEENS1_35KernelTmaWarpSpecializedCooperativeEEENS5_IJNSA_ILi256EEESG_NSA_ILi32EEEEEEaNS5_IJlSB_lEEEaSJ_NS4_8TiledMMAINS4_8MMA_AtomIJNS4_4SM904GMMA27MMA_64x256x32_S32S8S8_SS_TNEEEENS4_6LayoutINS5_IJNSA_ILi2EEESB_SB_EEENS5_IJSB_NSA_ILi0EEEST_EEEEENS5_IJNS4_10UnderscoreESW_SW_EEEEENS4_23SM90_TMA_LOAD_MULTICASTENS4_14ComposedLayoutINS4_7SwizzleILi1ELi4ELi3EEENS4_18smem_ptr_flag_bitsILi8EEENSQ_INS5_IJNSA_ILi8EEESH_EEENS5_IJSH_SB_EEEEEEEvNS4_8identityENS4_13SM90_TMA_LOADES19_vS1A_EENS_8epilogue10collective6detail29Sm90TmaWarpSpecializedAdapterINS1E_15DefaultEpilogueIaSJ_SJ_NS1D_6thread17LinearCombinationIaLi1EiiLNS1I_9ScaleType4KindE0ELNS_15FloatRoundStyleE2EaEENS1_15EpilogueDefaultEEEEEvvEEEEvNT_6ParamsE,"aw",@nobits
	.sectionflags	@""
	.align	16
	.zero		1024


//--------------------- .nv.shared.reserved.0     --------------------------
	.section	.nv.shared.reserved.0,"aw",@nobits
	.weak		__nv_reservedSMEM_offset_0_alias
	.size		__nv_reservedSMEM_offset_0_alias, 0, 0
	.other		__nv_reservedSMEM_offset_0_alias,@"STO_CUDA_RESERVED_SHARED STV_DEFAULT"
__nv_reservedSMEM_offset_0_alias:
	.zero		0


//--------------------- .nv.global                --------------------------
	.section	.nv.global,"aw",@nobits
.nv.global:
	.type		_ZN40_INTERNAL_1f43f34d_4_k_cu_8fb7fd9f_157514cute1_E,@object
	.size		_ZN40_INTERNAL_1f43f34d_4_k_cu_8fb7fd9f_157514cute1_E,(_ZN40_INTERNAL_1f43f34d_4_k_cu_8fb7fd9f_157514cuda3std3__45__cpo6cbeginE - _ZN40_INTERNAL_1f43f34d_4_k_cu_8fb7fd9f_157514cute1_E)
_ZN40_INTERNAL_1f43f34d_4_k_cu_8fb7fd9f_157514cute1_E:
	.zero		1
	.type		_ZN40_INTERNAL_1f43f34d_4_k_cu_8fb7fd9f_157514cuda3std3__45__cpo6cbeginE,@object
	.size		_ZN40_INTERNAL_1f43f34d_4_k_cu_8fb7fd9f_157514cuda3std3__45__cpo6cbeginE,(_ZN40_INTERNAL_1f43f34d_4_k_cu_8fb7fd9f_157514cuda3std3__48in_placeE - _ZN40_INTERNAL_1f43f34d_4_k_cu_8fb7fd9f_157514cuda3std3__45__cpo6cbeginE)
_ZN40_INTERNAL_1f43f34d_4_k_cu_8fb7fd9f_157514cuda3std3__45__cpo6cbeginE:
	.zero		1
	.type		_ZN40_INTERNAL_1f43f34d_4_k_cu_8fb7fd9f_157514cuda3std3__48in_placeE,@object
	.size		_ZN40_INTERNAL_1f43f34d_4_k_cu_8fb7fd9f_157514cuda3std3__48in_placeE,(_ZN40_INTERNAL_1f43f34d_4_k_cu_8fb7fd9f_157514cuda3std6ranges3__45__cpo9iter_moveE - _ZN40_INTERNAL_1f43f34d_4_k_cu_8fb7fd9f_157514cuda3std3__48in_placeE)
_ZN40_INTERNAL_1f43f34d_4_k_cu_8fb7fd9f_157514cuda3std3__48in_placeE:
	.zero		1
	.type		_ZN40_INTERNAL_1f43f34d_4_k_cu_8fb7fd9f_157514cuda3std6ranges3__45__cpo9iter_moveE,@object
	.size		_ZN40_INTERNAL_1f43f34d_4_k_cu_8fb7fd9f_157514cuda3std6ranges3__45__cpo9iter_moveE,(_ZN40_INTERNAL_1f43f34d_4_k_cu_8fb7fd9f_157514cuda3std3__45__cpo5beginE - _ZN40_INTERNAL_1f43f34d_4_k_cu_8fb7fd9f_157514cuda3std6ranges3__45__cpo9iter_moveE)
_ZN40_INTERNAL_1f43f34d_4_k_cu_8fb7fd9f_157514cuda3std6ranges3__45__cpo9iter_moveE:
	.zero		1
	.type		_ZN40_INTERNAL_1f43f34d_4_k_cu_8fb7fd9f_157514cuda3std3__45__cpo5beginE,@object
	.size		_ZN40_INTERNAL_1f43f34d_4_k_cu_8fb7fd9f_157514cuda3std3__45__cpo5beginE,(_ZN40_INTERNAL_1f43f34d_4_k_cu_8fb7fd9f_157514cuda3std3__442_GLOBAL__N__1f43f34d_4_k_cu_8fb7fd9f_157516ignoreE - _ZN40_INTERNAL_1f43f34d_4_k_cu_8fb7fd9f_157514cuda3std3__45__cpo5beginE)
_ZN40_INTERNAL_1f43f34d_4_k_cu_8fb7fd9f_157514cuda3std3__45__cpo5beginE:
	.zero		1
	.type		_ZN40_INTERNAL_1f43f34d_4_k_cu_8fb7fd9f_157514cuda3std3__442_GLOBAL__N__1f43f34d_4_k_cu_8fb7fd9f_157516ignoreE,@object
	.size		_ZN40_INTERNAL_1f43f34d_4_k_cu_8fb7fd9f_157514cuda3std3__442_GLOBAL__N__1f43f34d_4_k_cu_8fb7fd9f_157516ignoreE,(_ZN40_INTERNAL_1f43f34d_4_k_cu_8fb7fd9f_157514cute7productE - _ZN40_INTERNAL_1f43f34d_4_k_cu_8fb7fd9f_157514cuda3std3__442_GLOBAL__N__1f43f34d_4_k_cu_8fb7fd9f_157516ignoreE)
_ZN40_INTERNAL_1f43f34d_4_k_cu_8fb7fd9f_157514cuda3std3__442_GLOBAL__N__1f43f34d_4_k_cu_8fb7fd9f_157516ignoreE:
	.zero		1
	.type		_ZN40_INTERNAL_1f43f34d_4_k_cu_8fb7fd9f_157514cute7productE,@object
	.size		_ZN40_INTERNAL_1f43f34d_4_k_cu_8fb7fd9f_157514cute7productE,(_ZN40_INTERNAL_1f43f34d_4_k_cu_8fb7fd9f_157514cuda3std3__45__cpo3endE - _ZN40_INTERNAL_1f43f34d_4_k_cu_8fb7fd9f_157514cute7productE)
_ZN40_INTERNAL_1f43f34d_4_k_cu_8fb7fd9f_157514cute7productE:
	.zero		1
	.type		_ZN40_INTERNAL_1f43f34d_4_k_cu_8fb7fd9f_157514cuda3std3__45__cpo3endE,@object
	.size		_ZN40_INTERNAL_1f43f34d_4_k_cu_8fb7fd9f_157514cuda3std3__45__cpo3endE,(_ZN40_INTERNAL_1f43f34d_4_k_cu_8fb7fd9f_157514cuda3std3__419piecewise_constructE - _ZN40_INTERNAL_1f43f34d_4_k_cu_8fb7fd9f_157514cuda3std3__45__cpo3endE)
_ZN40_INTERNAL_1f43f34d_4_k_cu_8fb7fd9f_157514cuda3std3__45__cpo3endE:
	.zero		1
	.type		_ZN40_INTERNAL_1f43f34d_4_k_cu_8fb7fd9f_157514cuda3std3__419piecewise_constructE,@object
	.size		_ZN40_INTERNAL_1f43f34d_4_k_cu_8fb7fd9f_157514cuda3std3__419piecewise_constructE,(_ZN40_INTERNAL_1f43f34d_4_k_cu_8fb7fd9f_157514cuda3std3__45__cpo4cendE - _ZN40_INTERNAL_1f43f34d_4_k_cu_8fb7fd9f_157514cuda3std3__419piecewise_constructE)
_ZN40_INTERNAL_1f43f34d_4_k_cu_8fb7fd9f_157514cuda3std3__419piecewise_constructE:
	.zero		1
	.type		_ZN40_INTERNAL_1f43f34d_4_k_cu_8fb7fd9f_157514cuda3std3__45__cpo4cendE,@object
	.size		_ZN40_INTERNAL_1f43f34d_4_k_cu_8fb7fd9f_157514cuda3std3__45__cpo4cendE,(_ZN40_INTERNAL_1f43f34d_4_k_cu_8fb7fd9f_157514cuda3std6ranges3__45__cpo4swapE - _ZN40_INTERNAL_1f43f34d_4_k_cu_8fb7fd9f_157514cuda3std3__45__cpo4cendE)
_ZN40_INTERNAL_1f43f34d_4_k_cu_8fb7fd9f_157514cuda3std3__45__cpo4cendE:
	.zero		1
	.type		_ZN40_INTERNAL_1f43f34d_4_k_cu_8fb7fd9f_157514cuda3std6ranges3__45__cpo4swapE,@object
	.size		_ZN40_INTERNAL_1f43f34d_4_k_cu_8fb7fd9f_157514cuda3std6ranges3__45__cpo4swapE,(.L_8 - _ZN40_INTERNAL_1f43f34d_4_k_cu_8fb7fd9f_157514cuda3std6ranges3__45__cpo4swapE)
_ZN40_INTERNAL_1f43f34d_4_k_cu_8fb7fd9f_157514cuda3std6ranges3__45__cpo4swapE:
	.zero		1
.L_8:


//--------------------- .nv.constant0._ZN7cutlass13device_kernelINS_4gemm6kernel13GemmUniversalIN4cute5tupleIJiiiiEEENS1_10collective13CollectiveMmaINS1_34MainloopSm90TmaGmmaWarpSpecializedILi14ENS5_IJNS4_1CILi1EEENSA_ILi4EEESB_EEENS1_35KernelTmaWarpSpecializedCooperativeEEENS5_IJNSA_ILi256EEESG_NSA_ILi32EEEEEEaNS5_IJlSB_lEEEaSJ_NS4_8TiledMMAINS4_8MMA_AtomIJNS4_4SM904GMMA27MMA_64x256x32_S32S8S8_SS_TNEEEENS4_6LayoutINS5_IJNSA_ILi2EEESB_SB_EEENS5_IJSB_NSA_ILi0EEEST_EEEEENS5_IJNS4_10UnderscoreESW_SW_EEEEENS4_23SM90_TMA_LOAD_MULTICASTENS4_14ComposedLayoutINS4_7SwizzleILi1ELi4ELi3EEENS4_18smem_ptr_flag_bitsILi8EEENSQ_INS5_IJNSA_ILi8EEESH_EEENS5_IJSH_SB_EEEEEEEvNS4_8identityENS4_13SM90_TMA_LOADES19_vS1A_EENS_8epilogue10collective6detail29Sm90TmaWarpSpecializedAdapterINS1E_15DefaultEpilogueIaSJ_SJ_NS1D_6thread17LinearCombinationIaLi1EiiLNS1I_9ScaleType4KindE0ELNS_15FloatRoundStyleE2EaEENS1_15EpilogueDefaultEEEEEvvEEEEvNT_6ParamsE --------------------------
	.section	.nv.constant0._ZN7cutlass13device_kernelINS_4gemm6kernel13GemmUniversalIN4cute5tupleIJiiiiEEENS1_10collective13CollectiveMmaINS1_34MainloopSm90TmaGmmaWarpSpecializedILi14ENS5_IJNS4_1CILi1EEENSA_ILi4EEESB_EEENS1_35KernelTmaWarpSpecializedCooperativeEEENS5_IJNSA_ILi256EEESG_NSA_ILi32EEEEEEaNS5_IJlSB_lEEEaSJ_NS4_8TiledMMAINS4_8MMA_AtomIJNS4_4SM904GMMA27MMA_64x256x32_S32S8S8_SS_TNEEEENS4_6LayoutINS5_IJNSA_ILi2EEESB_SB_EEENS5_IJSB_NSA_ILi0EEEST_EEEEENS5_IJNS4_10UnderscoreESW_SW_EEEEENS4_23SM90_TMA_LOAD_MULTICASTENS4_14ComposedLayoutINS4_7SwizzleILi1ELi4ELi3EEENS4_18smem_ptr_flag_bitsILi8EEENSQ_INS5_IJNSA_ILi8EEESH_EEENS5_IJSH_SB_EEEEEEEvNS4_8identityENS4_13SM90_TMA_LOADES19_vS1A_EENS_8epilogue10collective6detail29Sm90TmaWarpSpecializedAdapterINS1E_15DefaultEpilogueIaSJ_SJ_NS1D_6thread17LinearCombinationIaLi1EiiLNS1I_9ScaleType4KindE0ELNS_15FloatRoundStyleE2EaEENS1_15EpilogueDefaultEEEEEvvEEEEvNT_6ParamsE,"a",@progbits
	.sectionflags	@""
	.align	4
.nv.constant0._ZN7cutlass13device_kernelINS_4gemm6kernel13GemmUniversalIN4cute5tupleIJiiiiEEENS1_10collective13CollectiveMmaINS1_34MainloopSm90TmaGmmaWarpSpecializedILi14ENS5_IJNS4_1CILi1EEENSA_ILi4EEESB_EEENS1_35KernelTmaWarpSpecializedCooperativeEEENS5_IJNSA_ILi256EEESG_NSA_ILi32EEEEEEaNS5_IJlSB_lEEEaSJ_NS4_8TiledMMAINS4_8MMA_AtomIJNS4_4SM904GMMA27MMA_64x256x32_S32S8S8_SS_TNEEEENS4_6LayoutINS5_IJNSA_ILi2EEESB_SB_EEENS5_IJSB_NSA_ILi0EEEST_EEEEENS5_IJNS4_10UnderscoreESW_SW_EEEEENS4_23SM90_TMA_LOAD_MULTICASTENS4_14ComposedLayoutINS4_7SwizzleILi1ELi4ELi3EEENS4_18smem_ptr_flag_bitsILi8EEENSQ_INS5_IJNSA_ILi8EEESH_EEENS5_IJSH_SB_EEEEEEEvNS4_8identityENS4_13SM90_TMA_LOADES19_vS1A_EENS_8epilogue10collective6detail29Sm90TmaWarpSpecializedAdapterINS1E_15DefaultEpilogueIaSJ_SJ_NS1D_6thread17LinearCombinationIaLi1EiiLNS1I_9ScaleType4KindE0ELNS_15FloatRoundStyleE2EaEENS1_15EpilogueDefaultEEEEEvvEEEEvNT_6ParamsE:
	.zero		1664


//--------------------- SYMBOLS --------------------------

	.type		.nv.reservedSmem.offset0,@object
	.size		.nv.reservedSmem.offset0,0x4
	.type		__assertfail,@function
